//
// Generated by NVIDIA NVVM Compiler
//
// Compiler Build ID: CL-36424714
// Cuda compilation tools, release 13.0, V13.0.88
// Based on NVVM 20.0.0
//

.version 9.0
.target sm_100
.address_size 64

	// .globl	_Z21initializeCommunitiesPii

.visible .entry _Z21initializeCommunitiesPii(
	.param .u64 .ptr .align 1 _Z21initializeCommunitiesPii_param_0,
	.param .u32 _Z21initializeCommunitiesPii_param_1
)
{
	.reg .pred 	%p<2>;
	.reg .b32 	%r<6>;
	.reg .b64 	%rd<5>;

	ld.param.u64 	%rd1, [_Z21initializeCommunitiesPii_param_0];
	ld.param.u32 	%r2, [_Z21initializeCommunitiesPii_param_1];
	mov.u32 	%r3, %ctaid.x;
	mov.u32 	%r4, %ntid.x;
	mov.u32 	%r5, %tid.x;
	mad.lo.s32 	%r1, %r3, %r4, %r5;
	setp.ge.s32 	%p1, %r1, %r2;
	@%p1 bra 	$L__BB0_2;
	cvta.to.global.u64 	%rd2, %rd1;
	mul.wide.s32 	%rd3, %r1, 4;
	add.s64 	%rd4, %rd2, %rd3;
	st.global.u32 	[%rd4], %r1;
$L__BB0_2:
	ret;

}
	// .globl	_Z21computeModularityGainPiS_S_iS_Pfff
.visible .entry _Z21computeModularityGainPiS_S_iS_Pfff(
	.param .u64 .ptr .align 1 _Z21computeModularityGainPiS_S_iS_Pfff_param_0,
	.param .u64 .ptr .align 1 _Z21computeModularityGainPiS_S_iS_Pfff_param_1,
	.param .u64 .ptr .align 1 _Z21computeModularityGainPiS_S_iS_Pfff_param_2,
	.param .u32 _Z21computeModularityGainPiS_S_iS_Pfff_param_3,
	.param .u64 .ptr .align 1 _Z21computeModularityGainPiS_S_iS_Pfff_param_4,
	.param .u64 .ptr .align 1 _Z21computeModularityGainPiS_S_iS_Pfff_param_5,
	.param .f32 _Z21computeModularityGainPiS_S_iS_Pfff_param_6,
	.param .f32 _Z21computeModularityGainPiS_S_iS_Pfff_param_7
)
{
	.reg .pred 	%p<87>;
	.reg .b32 	%r<196>;
	.reg .b32 	%f<186>;
	.reg .b64 	%rd<155>;

	ld.param.u64 	%rd5, [_Z21computeModularityGainPiS_S_iS_Pfff_param_0];
	ld.param.u64 	%rd8, [_Z21computeModularityGainPiS_S_iS_Pfff_param_1];
	ld.param.u64 	%rd9, [_Z21computeModularityGainPiS_S_iS_Pfff_param_2];
	ld.param.u32 	%r44, [_Z21computeModularityGainPiS_S_iS_Pfff_param_3];
	ld.param.u64 	%rd7, [_Z21computeModularityGainPiS_S_iS_Pfff_param_5];
	ld.param.f32 	%f34, [_Z21computeModularityGainPiS_S_iS_Pfff_param_6];
	ld.param.f32 	%f35, [_Z21computeModularityGainPiS_S_iS_Pfff_param_7];
	cvta.to.global.u64 	%rd1, %rd8;
	cvta.to.global.u64 	%rd2, %rd9;
	mov.u32 	%r45, %ctaid.x;
	mov.u32 	%r46, %ntid.x;
	mov.u32 	%r47, %tid.x;
	mad.lo.s32 	%r1, %r45, %r46, %r47;
	setp.ge.s32 	%p1, %r1, %r44;
	@%p1 bra 	$L__BB1_34;
	cvta.to.global.u64 	%rd10, %rd5;
	mul.wide.s32 	%rd11, %r1, 4;
	add.s64 	%rd3, %rd2, %rd11;
	ld.global.u32 	%r2, [%rd3];
	add.s64 	%rd12, %rd10, %rd11;
	ld.global.u32 	%r3, [%rd12+4];
	ld.global.u32 	%r4, [%rd12];
	setp.le.s32 	%p2, %r3, %r4;
	mov.f32 	%f174, 0f00000000;
	@%p2 bra 	$L__BB1_14;
	add.s32 	%r48, %r4, 1;
	max.s32 	%r49, %r3, %r48;
	sub.s32 	%r5, %r49, %r4;
	and.b32  	%r6, %r5, 15;
	sub.s32 	%r50, %r4, %r49;
	setp.gt.u32 	%p3, %r50, -16;
	mov.f32 	%f174, 0f00000000;
	mov.u32 	%r182, %r4;
	@%p3 bra 	$L__BB1_5;
	and.b32  	%r7, %r5, -16;
	mov.b32 	%r181, 0;
	mov.f32 	%f174, 0f00000000;
	mov.u32 	%r182, %r4;
$L__BB1_4:
	.pragma "nounroll";
	mul.wide.s32 	%rd13, %r182, 4;
	add.s64 	%rd14, %rd1, %rd13;
	ld.global.u32 	%r52, [%rd14];
	mul.wide.s32 	%rd15, %r52, 4;
	add.s64 	%rd16, %rd2, %rd15;
	ld.global.u32 	%r53, [%rd16];
	setp.eq.s32 	%p4, %r53, %r2;
	add.f32 	%f40, %f174, 0f3F800000;
	selp.f32 	%f41, %f40, %f174, %p4;
	ld.global.u32 	%r54, [%rd14+4];
	mul.wide.s32 	%rd17, %r54, 4;
	add.s64 	%rd18, %rd2, %rd17;
	ld.global.u32 	%r55, [%rd18];
	setp.eq.s32 	%p5, %r55, %r2;
	add.f32 	%f42, %f41, 0f3F800000;
	selp.f32 	%f43, %f42, %f41, %p5;
	ld.global.u32 	%r56, [%rd14+8];
	mul.wide.s32 	%rd19, %r56, 4;
	add.s64 	%rd20, %rd2, %rd19;
	ld.global.u32 	%r57, [%rd20];
	setp.eq.s32 	%p6, %r57, %r2;
	add.f32 	%f44, %f43, 0f3F800000;
	selp.f32 	%f45, %f44, %f43, %p6;
	ld.global.u32 	%r58, [%rd14+12];
	mul.wide.s32 	%rd21, %r58, 4;
	add.s64 	%rd22, %rd2, %rd21;
	ld.global.u32 	%r59, [%rd22];
	setp.eq.s32 	%p7, %r59, %r2;
	add.f32 	%f46, %f45, 0f3F800000;
	selp.f32 	%f47, %f46, %f45, %p7;
	ld.global.u32 	%r60, [%rd14+16];
	mul.wide.s32 	%rd23, %r60, 4;
	add.s64 	%rd24, %rd2, %rd23;
	ld.global.u32 	%r61, [%rd24];
	setp.eq.s32 	%p8, %r61, %r2;
	add.f32 	%f48, %f47, 0f3F800000;
	selp.f32 	%f49, %f48, %f47, %p8;
	ld.global.u32 	%r62, [%rd14+20];
	mul.wide.s32 	%rd25, %r62, 4;
	add.s64 	%rd26, %rd2, %rd25;
	ld.global.u32 	%r63, [%rd26];
	setp.eq.s32 	%p9, %r63, %r2;
	add.f32 	%f50, %f49, 0f3F800000;
	selp.f32 	%f51, %f50, %f49, %p9;
	ld.global.u32 	%r64, [%rd14+24];
	mul.wide.s32 	%rd27, %r64, 4;
	add.s64 	%rd28, %rd2, %rd27;
	ld.global.u32 	%r65, [%rd28];
	setp.eq.s32 	%p10, %r65, %r2;
	add.f32 	%f52, %f51, 0f3F800000;
	selp.f32 	%f53, %f52, %f51, %p10;
	ld.global.u32 	%r66, [%rd14+28];
	mul.wide.s32 	%rd29, %r66, 4;
	add.s64 	%rd30, %rd2, %rd29;
	ld.global.u32 	%r67, [%rd30];
	setp.eq.s32 	%p11, %r67, %r2;
	add.f32 	%f54, %f53, 0f3F800000;
	selp.f32 	%f55, %f54, %f53, %p11;
	ld.global.u32 	%r68, [%rd14+32];
	mul.wide.s32 	%rd31, %r68, 4;
	add.s64 	%rd32, %rd2, %rd31;
	ld.global.u32 	%r69, [%rd32];
	setp.eq.s32 	%p12, %r69, %r2;
	add.f32 	%f56, %f55, 0f3F800000;
	selp.f32 	%f57, %f56, %f55, %p12;
	ld.global.u32 	%r70, [%rd14+36];
	mul.wide.s32 	%rd33, %r70, 4;
	add.s64 	%rd34, %rd2, %rd33;
	ld.global.u32 	%r71, [%rd34];
	setp.eq.s32 	%p13, %r71, %r2;
	add.f32 	%f58, %f57, 0f3F800000;
	selp.f32 	%f59, %f58, %f57, %p13;
	ld.global.u32 	%r72, [%rd14+40];
	mul.wide.s32 	%rd35, %r72, 4;
	add.s64 	%rd36, %rd2, %rd35;
	ld.global.u32 	%r73, [%rd36];
	setp.eq.s32 	%p14, %r73, %r2;
	add.f32 	%f60, %f59, 0f3F800000;
	selp.f32 	%f61, %f60, %f59, %p14;
	ld.global.u32 	%r74, [%rd14+44];
	mul.wide.s32 	%rd37, %r74, 4;
	add.s64 	%rd38, %rd2, %rd37;
	ld.global.u32 	%r75, [%rd38];
	setp.eq.s32 	%p15, %r75, %r2;
	add.f32 	%f62, %f61, 0f3F800000;
	selp.f32 	%f63, %f62, %f61, %p15;
	ld.global.u32 	%r76, [%rd14+48];
	mul.wide.s32 	%rd39, %r76, 4;
	add.s64 	%rd40, %rd2, %rd39;
	ld.global.u32 	%r77, [%rd40];
	setp.eq.s32 	%p16, %r77, %r2;
	add.f32 	%f64, %f63, 0f3F800000;
	selp.f32 	%f65, %f64, %f63, %p16;
	ld.global.u32 	%r78, [%rd14+52];
	mul.wide.s32 	%rd41, %r78, 4;
	add.s64 	%rd42, %rd2, %rd41;
	ld.global.u32 	%r79, [%rd42];
	setp.eq.s32 	%p17, %r79, %r2;
	add.f32 	%f66, %f65, 0f3F800000;
	selp.f32 	%f67, %f66, %f65, %p17;
	ld.global.u32 	%r80, [%rd14+56];
	mul.wide.s32 	%rd43, %r80, 4;
	add.s64 	%rd44, %rd2, %rd43;
	ld.global.u32 	%r81, [%rd44];
	setp.eq.s32 	%p18, %r81, %r2;
	add.f32 	%f68, %f67, 0f3F800000;
	selp.f32 	%f69, %f68, %f67, %p18;
	ld.global.u32 	%r82, [%rd14+60];
	mul.wide.s32 	%rd45, %r82, 4;
	add.s64 	%rd46, %rd2, %rd45;
	ld.global.u32 	%r83, [%rd46];
	setp.eq.s32 	%p19, %r83, %r2;
	add.f32 	%f70, %f69, 0f3F800000;
	selp.f32 	%f174, %f70, %f69, %p19;
	add.s32 	%r182, %r182, 16;
	add.s32 	%r181, %r181, 16;
	setp.ne.s32 	%p20, %r181, %r7;
	@%p20 bra 	$L__BB1_4;
$L__BB1_5:
	setp.eq.s32 	%p21, %r6, 0;
	@%p21 bra 	$L__BB1_14;
	and.b32  	%r13, %r5, 7;
	setp.lt.u32 	%p22, %r6, 8;
	@%p22 bra 	$L__BB1_8;
	mul.wide.s32 	%rd47, %r182, 4;
	add.s64 	%rd48, %rd1, %rd47;
	ld.global.u32 	%r84, [%rd48];
	mul.wide.s32 	%rd49, %r84, 4;
	add.s64 	%rd50, %rd2, %rd49;
	ld.global.u32 	%r85, [%rd50];
	setp.eq.s32 	%p23, %r85, %r2;
	add.f32 	%f72, %f174, 0f3F800000;
	selp.f32 	%f73, %f72, %f174, %p23;
	ld.global.u32 	%r86, [%rd48+4];
	mul.wide.s32 	%rd51, %r86, 4;
	add.s64 	%rd52, %rd2, %rd51;
	ld.global.u32 	%r87, [%rd52];
	setp.eq.s32 	%p24, %r87, %r2;
	add.f32 	%f74, %f73, 0f3F800000;
	selp.f32 	%f75, %f74, %f73, %p24;
	ld.global.u32 	%r88, [%rd48+8];
	mul.wide.s32 	%rd53, %r88, 4;
	add.s64 	%rd54, %rd2, %rd53;
	ld.global.u32 	%r89, [%rd54];
	setp.eq.s32 	%p25, %r89, %r2;
	add.f32 	%f76, %f75, 0f3F800000;
	selp.f32 	%f77, %f76, %f75, %p25;
	ld.global.u32 	%r90, [%rd48+12];
	mul.wide.s32 	%rd55, %r90, 4;
	add.s64 	%rd56, %rd2, %rd55;
	ld.global.u32 	%r91, [%rd56];
	setp.eq.s32 	%p26, %r91, %r2;
	add.f32 	%f78, %f77, 0f3F800000;
	selp.f32 	%f79, %f78, %f77, %p26;
	ld.global.u32 	%r92, [%rd48+16];
	mul.wide.s32 	%rd57, %r92, 4;
	add.s64 	%rd58, %rd2, %rd57;
	ld.global.u32 	%r93, [%rd58];
	setp.eq.s32 	%p27, %r93, %r2;
	add.f32 	%f80, %f79, 0f3F800000;
	selp.f32 	%f81, %f80, %f79, %p27;
	ld.global.u32 	%r94, [%rd48+20];
	mul.wide.s32 	%rd59, %r94, 4;
	add.s64 	%rd60, %rd2, %rd59;
	ld.global.u32 	%r95, [%rd60];
	setp.eq.s32 	%p28, %r95, %r2;
	add.f32 	%f82, %f81, 0f3F800000;
	selp.f32 	%f83, %f82, %f81, %p28;
	ld.global.u32 	%r96, [%rd48+24];
	mul.wide.s32 	%rd61, %r96, 4;
	add.s64 	%rd62, %rd2, %rd61;
	ld.global.u32 	%r97, [%rd62];
	setp.eq.s32 	%p29, %r97, %r2;
	add.f32 	%f84, %f83, 0f3F800000;
	selp.f32 	%f85, %f84, %f83, %p29;
	ld.global.u32 	%r98, [%rd48+28];
	mul.wide.s32 	%rd63, %r98, 4;
	add.s64 	%rd64, %rd2, %rd63;
	ld.global.u32 	%r99, [%rd64];
	setp.eq.s32 	%p30, %r99, %r2;
	add.f32 	%f86, %f85, 0f3F800000;
	selp.f32 	%f174, %f86, %f85, %p30;
	add.s32 	%r182, %r182, 8;
$L__BB1_8:
	setp.eq.s32 	%p31, %r13, 0;
	@%p31 bra 	$L__BB1_14;
	and.b32  	%r16, %r5, 3;
	setp.lt.u32 	%p32, %r13, 4;
	@%p32 bra 	$L__BB1_11;
	mul.wide.s32 	%rd65, %r182, 4;
	add.s64 	%rd66, %rd1, %rd65;
	ld.global.u32 	%r100, [%rd66];
	mul.wide.s32 	%rd67, %r100, 4;
	add.s64 	%rd68, %rd2, %rd67;
	ld.global.u32 	%r101, [%rd68];
	setp.eq.s32 	%p33, %r101, %r2;
	add.f32 	%f88, %f174, 0f3F800000;
	selp.f32 	%f89, %f88, %f174, %p33;
	ld.global.u32 	%r102, [%rd66+4];
	mul.wide.s32 	%rd69, %r102, 4;
	add.s64 	%rd70, %rd2, %rd69;
	ld.global.u32 	%r103, [%rd70];
	setp.eq.s32 	%p34, %r103, %r2;
	add.f32 	%f90, %f89, 0f3F800000;
	selp.f32 	%f91, %f90, %f89, %p34;
	ld.global.u32 	%r104, [%rd66+8];
	mul.wide.s32 	%rd71, %r104, 4;
	add.s64 	%rd72, %rd2, %rd71;
	ld.global.u32 	%r105, [%rd72];
	setp.eq.s32 	%p35, %r105, %r2;
	add.f32 	%f92, %f91, 0f3F800000;
	selp.f32 	%f93, %f92, %f91, %p35;
	ld.global.u32 	%r106, [%rd66+12];
	mul.wide.s32 	%rd73, %r106, 4;
	add.s64 	%rd74, %rd2, %rd73;
	ld.global.u32 	%r107, [%rd74];
	setp.eq.s32 	%p36, %r107, %r2;
	add.f32 	%f94, %f93, 0f3F800000;
	selp.f32 	%f174, %f94, %f93, %p36;
	add.s32 	%r182, %r182, 4;
$L__BB1_11:
	setp.eq.s32 	%p37, %r16, 0;
	@%p37 bra 	$L__BB1_14;
	mov.b32 	%r186, 0;
$L__BB1_13:
	.pragma "nounroll";
	mul.wide.s32 	%rd75, %r182, 4;
	add.s64 	%rd76, %rd1, %rd75;
	ld.global.u32 	%r109, [%rd76];
	mul.wide.s32 	%rd77, %r109, 4;
	add.s64 	%rd78, %rd2, %rd77;
	ld.global.u32 	%r110, [%rd78];
	setp.eq.s32 	%p38, %r110, %r2;
	add.f32 	%f95, %f174, 0f3F800000;
	selp.f32 	%f174, %f95, %f174, %p38;
	add.s32 	%r182, %r182, 1;
	add.s32 	%r186, %r186, 1;
	setp.ne.s32 	%p39, %r186, %r16;
	@%p39 bra 	$L__BB1_13;
$L__BB1_14:
	sub.s32 	%r111, %r3, %r4;
	cvt.rn.f32.s32 	%f97, %r111;
	setp.le.s32 	%p40, %r3, %r4;
	mul.f32 	%f98, %f97, %f97;
	mul.f32 	%f99, %f35, %f98;
	add.f32 	%f100, %f34, %f34;
	div.rn.f32 	%f14, %f99, %f100;
	mov.f32 	%f184, 0f00000000;
	mov.u32 	%r194, %r2;
	@%p40 bra 	$L__BB1_32;
	sub.f32 	%f15, %f14, %f174;
	add.s32 	%r112, %r4, 1;
	max.s32 	%r113, %r3, %r112;
	sub.s32 	%r114, %r113, %r4;
	and.b32  	%r23, %r114, 15;
	sub.s32 	%r24, %r4, %r113;
	and.b32  	%r25, %r114, 7;
	and.b32  	%r26, %r114, 3;
	and.b32  	%r115, %r114, -16;
	neg.s32 	%r27, %r115;
	mov.f32 	%f184, 0f00000000;
	mov.u32 	%r187, %r4;
	mov.u32 	%r194, %r2;
$L__BB1_16:
	mul.wide.s32 	%rd79, %r187, 4;
	add.s64 	%rd80, %rd1, %rd79;
	ld.global.u32 	%r116, [%rd80];
	mul.wide.s32 	%rd81, %r116, 4;
	add.s64 	%rd82, %rd2, %rd81;
	ld.global.u32 	%r30, [%rd82];
	setp.eq.s32 	%p41, %r30, %r2;
	@%p41 bra 	$L__BB1_31;
	setp.gt.u32 	%p42, %r24, -16;
	mov.f32 	%f183, 0f00000000;
	mov.u32 	%r191, %r4;
	@%p42 bra 	$L__BB1_20;
	mov.f32 	%f183, 0f00000000;
	mov.u32 	%r189, %r27;
	mov.u32 	%r191, %r4;
$L__BB1_19:
	.pragma "nounroll";
	mul.wide.s32 	%rd83, %r191, 4;
	add.s64 	%rd84, %rd1, %rd83;
	ld.global.u32 	%r117, [%rd84];
	mul.wide.s32 	%rd85, %r117, 4;
	add.s64 	%rd86, %rd2, %rd85;
	ld.global.u32 	%r118, [%rd86];
	setp.eq.s32 	%p43, %r118, %r30;
	add.f32 	%f105, %f183, 0f3F800000;
	selp.f32 	%f106, %f105, %f183, %p43;
	ld.global.u32 	%r119, [%rd84+4];
	mul.wide.s32 	%rd87, %r119, 4;
	add.s64 	%rd88, %rd2, %rd87;
	ld.global.u32 	%r120, [%rd88];
	setp.eq.s32 	%p44, %r120, %r30;
	add.f32 	%f107, %f106, 0f3F800000;
	selp.f32 	%f108, %f107, %f106, %p44;
	ld.global.u32 	%r121, [%rd84+8];
	mul.wide.s32 	%rd89, %r121, 4;
	add.s64 	%rd90, %rd2, %rd89;
	ld.global.u32 	%r122, [%rd90];
	setp.eq.s32 	%p45, %r122, %r30;
	add.f32 	%f109, %f108, 0f3F800000;
	selp.f32 	%f110, %f109, %f108, %p45;
	ld.global.u32 	%r123, [%rd84+12];
	mul.wide.s32 	%rd91, %r123, 4;
	add.s64 	%rd92, %rd2, %rd91;
	ld.global.u32 	%r124, [%rd92];
	setp.eq.s32 	%p46, %r124, %r30;
	add.f32 	%f111, %f110, 0f3F800000;
	selp.f32 	%f112, %f111, %f110, %p46;
	ld.global.u32 	%r125, [%rd84+16];
	mul.wide.s32 	%rd93, %r125, 4;
	add.s64 	%rd94, %rd2, %rd93;
	ld.global.u32 	%r126, [%rd94];
	setp.eq.s32 	%p47, %r126, %r30;
	add.f32 	%f113, %f112, 0f3F800000;
	selp.f32 	%f114, %f113, %f112, %p47;
	ld.global.u32 	%r127, [%rd84+20];
	mul.wide.s32 	%rd95, %r127, 4;
	add.s64 	%rd96, %rd2, %rd95;
	ld.global.u32 	%r128, [%rd96];
	setp.eq.s32 	%p48, %r128, %r30;
	add.f32 	%f115, %f114, 0f3F800000;
	selp.f32 	%f116, %f115, %f114, %p48;
	ld.global.u32 	%r129, [%rd84+24];
	mul.wide.s32 	%rd97, %r129, 4;
	add.s64 	%rd98, %rd2, %rd97;
	ld.global.u32 	%r130, [%rd98];
	setp.eq.s32 	%p49, %r130, %r30;
	add.f32 	%f117, %f116, 0f3F800000;
	selp.f32 	%f118, %f117, %f116, %p49;
	ld.global.u32 	%r131, [%rd84+28];
	mul.wide.s32 	%rd99, %r131, 4;
	add.s64 	%rd100, %rd2, %rd99;
	ld.global.u32 	%r132, [%rd100];
	setp.eq.s32 	%p50, %r132, %r30;
	add.f32 	%f119, %f118, 0f3F800000;
	selp.f32 	%f120, %f119, %f118, %p50;
	ld.global.u32 	%r133, [%rd84+32];
	mul.wide.s32 	%rd101, %r133, 4;
	add.s64 	%rd102, %rd2, %rd101;
	ld.global.u32 	%r134, [%rd102];
	setp.eq.s32 	%p51, %r134, %r30;
	add.f32 	%f121, %f120, 0f3F800000;
	selp.f32 	%f122, %f121, %f120, %p51;
	ld.global.u32 	%r135, [%rd84+36];
	mul.wide.s32 	%rd103, %r135, 4;
	add.s64 	%rd104, %rd2, %rd103;
	ld.global.u32 	%r136, [%rd104];
	setp.eq.s32 	%p52, %r136, %r30;
	add.f32 	%f123, %f122, 0f3F800000;
	selp.f32 	%f124, %f123, %f122, %p52;
	ld.global.u32 	%r137, [%rd84+40];
	mul.wide.s32 	%rd105, %r137, 4;
	add.s64 	%rd106, %rd2, %rd105;
	ld.global.u32 	%r138, [%rd106];
	setp.eq.s32 	%p53, %r138, %r30;
	add.f32 	%f125, %f124, 0f3F800000;
	selp.f32 	%f126, %f125, %f124, %p53;
	ld.global.u32 	%r139, [%rd84+44];
	mul.wide.s32 	%rd107, %r139, 4;
	add.s64 	%rd108, %rd2, %rd107;
	ld.global.u32 	%r140, [%rd108];
	setp.eq.s32 	%p54, %r140, %r30;
	add.f32 	%f127, %f126, 0f3F800000;
	selp.f32 	%f128, %f127, %f126, %p54;
	ld.global.u32 	%r141, [%rd84+48];
	mul.wide.s32 	%rd109, %r141, 4;
	add.s64 	%rd110, %rd2, %rd109;
	ld.global.u32 	%r142, [%rd110];
	setp.eq.s32 	%p55, %r142, %r30;
	add.f32 	%f129, %f128, 0f3F800000;
	selp.f32 	%f130, %f129, %f128, %p55;
	ld.global.u32 	%r143, [%rd84+52];
	mul.wide.s32 	%rd111, %r143, 4;
	add.s64 	%rd112, %rd2, %rd111;
	ld.global.u32 	%r144, [%rd112];
	setp.eq.s32 	%p56, %r144, %r30;
	add.f32 	%f131, %f130, 0f3F800000;
	selp.f32 	%f132, %f131, %f130, %p56;
	ld.global.u32 	%r145, [%rd84+56];
	mul.wide.s32 	%rd113, %r145, 4;
	add.s64 	%rd114, %rd2, %rd113;
	ld.global.u32 	%r146, [%rd114];
	setp.eq.s32 	%p57, %r146, %r30;
	add.f32 	%f133, %f132, 0f3F800000;
	selp.f32 	%f134, %f133, %f132, %p57;
	ld.global.u32 	%r147, [%rd84+60];
	mul.wide.s32 	%rd115, %r147, 4;
	add.s64 	%rd116, %rd2, %rd115;
	ld.global.u32 	%r148, [%rd116];
	setp.eq.s32 	%p58, %r148, %r30;
	add.f32 	%f135, %f134, 0f3F800000;
	selp.f32 	%f183, %f135, %f134, %p58;
	add.s32 	%r191, %r191, 16;
	add.s32 	%r189, %r189, 16;
	setp.ne.s32 	%p59, %r189, 0;
	@%p59 bra 	$L__BB1_19;
$L__BB1_20:
	setp.eq.s32 	%p60, %r23, 0;
	@%p60 bra 	$L__BB1_30;
	setp.lt.u32 	%p61, %r23, 8;
	@%p61 bra 	$L__BB1_23;
	mul.wide.s32 	%rd117, %r191, 4;
	add.s64 	%rd118, %rd1, %rd117;
	ld.global.u32 	%r149, [%rd118];
	mul.wide.s32 	%rd119, %r149, 4;
	add.s64 	%rd120, %rd2, %rd119;
	ld.global.u32 	%r150, [%rd120];
	setp.eq.s32 	%p62, %r150, %r30;
	add.f32 	%f137, %f183, 0f3F800000;
	selp.f32 	%f138, %f137, %f183, %p62;
	ld.global.u32 	%r151, [%rd118+4];
	mul.wide.s32 	%rd121, %r151, 4;
	add.s64 	%rd122, %rd2, %rd121;
	ld.global.u32 	%r152, [%rd122];
	setp.eq.s32 	%p63, %r152, %r30;
	add.f32 	%f139, %f138, 0f3F800000;
	selp.f32 	%f140, %f139, %f138, %p63;
	ld.global.u32 	%r153, [%rd118+8];
	mul.wide.s32 	%rd123, %r153, 4;
	add.s64 	%rd124, %rd2, %rd123;
	ld.global.u32 	%r154, [%rd124];
	setp.eq.s32 	%p64, %r154, %r30;
	add.f32 	%f141, %f140, 0f3F800000;
	selp.f32 	%f142, %f141, %f140, %p64;
	ld.global.u32 	%r155, [%rd118+12];
	mul.wide.s32 	%rd125, %r155, 4;
	add.s64 	%rd126, %rd2, %rd125;
	ld.global.u32 	%r156, [%rd126];
	setp.eq.s32 	%p65, %r156, %r30;
	add.f32 	%f143, %f142, 0f3F800000;
	selp.f32 	%f144, %f143, %f142, %p65;
	ld.global.u32 	%r157, [%rd118+16];
	mul.wide.s32 	%rd127, %r157, 4;
	add.s64 	%rd128, %rd2, %rd127;
	ld.global.u32 	%r158, [%rd128];
	setp.eq.s32 	%p66, %r158, %r30;
	add.f32 	%f145, %f144, 0f3F800000;
	selp.f32 	%f146, %f145, %f144, %p66;
	ld.global.u32 	%r159, [%rd118+20];
	mul.wide.s32 	%rd129, %r159, 4;
	add.s64 	%rd130, %rd2, %rd129;
	ld.global.u32 	%r160, [%rd130];
	setp.eq.s32 	%p67, %r160, %r30;
	add.f32 	%f147, %f146, 0f3F800000;
	selp.f32 	%f148, %f147, %f146, %p67;
	ld.global.u32 	%r161, [%rd118+24];
	mul.wide.s32 	%rd131, %r161, 4;
	add.s64 	%rd132, %rd2, %rd131;
	ld.global.u32 	%r162, [%rd132];
	setp.eq.s32 	%p68, %r162, %r30;
	add.f32 	%f149, %f148, 0f3F800000;
	selp.f32 	%f150, %f149, %f148, %p68;
	ld.global.u32 	%r163, [%rd118+28];
	mul.wide.s32 	%rd133, %r163, 4;
	add.s64 	%rd134, %rd2, %rd133;
	ld.global.u32 	%r164, [%rd134];
	setp.eq.s32 	%p69, %r164, %r30;
	add.f32 	%f151, %f150, 0f3F800000;
	selp.f32 	%f183, %f151, %f150, %p69;
	add.s32 	%r191, %r191, 8;
$L__BB1_23:
	setp.eq.s32 	%p70, %r25, 0;
	@%p70 bra 	$L__BB1_30;
	setp.lt.u32 	%p71, %r25, 4;
	@%p71 bra 	$L__BB1_26;
	mul.wide.s32 	%rd135, %r191, 4;
	add.s64 	%rd136, %rd1, %rd135;
	ld.global.u32 	%r165, [%rd136];
	mul.wide.s32 	%rd137, %r165, 4;
	add.s64 	%rd138, %rd2, %rd137;
	ld.global.u32 	%r166, [%rd138];
	setp.eq.s32 	%p72, %r166, %r30;
	add.f32 	%f153, %f183, 0f3F800000;
	selp.f32 	%f154, %f153, %f183, %p72;
	ld.global.u32 	%r167, [%rd136+4];
	mul.wide.s32 	%rd139, %r167, 4;
	add.s64 	%rd140, %rd2, %rd139;
	ld.global.u32 	%r168, [%rd140];
	setp.eq.s32 	%p73, %r168, %r30;
	add.f32 	%f155, %f154, 0f3F800000;
	selp.f32 	%f156, %f155, %f154, %p73;
	ld.global.u32 	%r169, [%rd136+8];
	mul.wide.s32 	%rd141, %r169, 4;
	add.s64 	%rd142, %rd2, %rd141;
	ld.global.u32 	%r170, [%rd142];
	setp.eq.s32 	%p74, %r170, %r30;
	add.f32 	%f157, %f156, 0f3F800000;
	selp.f32 	%f158, %f157, %f156, %p74;
	ld.global.u32 	%r171, [%rd136+12];
	mul.wide.s32 	%rd143, %r171, 4;
	add.s64 	%rd144, %rd2, %rd143;
	ld.global.u32 	%r172, [%rd144];
	setp.eq.s32 	%p75, %r172, %r30;
	add.f32 	%f159, %f158, 0f3F800000;
	selp.f32 	%f183, %f159, %f158, %p75;
	add.s32 	%r191, %r191, 4;
$L__BB1_26:
	setp.eq.s32 	%p76, %r26, 0;
	@%p76 bra 	$L__BB1_30;
	setp.eq.s32 	%p77, %r26, 1;
	mul.wide.s32 	%rd145, %r191, 4;
	add.s64 	%rd4, %rd1, %rd145;
	ld.global.u32 	%r173, [%rd4];
	mul.wide.s32 	%rd146, %r173, 4;
	add.s64 	%rd147, %rd2, %rd146;
	ld.global.u32 	%r174, [%rd147];
	setp.eq.s32 	%p78, %r174, %r30;
	add.f32 	%f160, %f183, 0f3F800000;
	selp.f32 	%f183, %f160, %f183, %p78;
	@%p77 bra 	$L__BB1_30;
	setp.eq.s32 	%p79, %r26, 2;
	ld.global.u32 	%r175, [%rd4+4];
	mul.wide.s32 	%rd148, %r175, 4;
	add.s64 	%rd149, %rd2, %rd148;
	ld.global.u32 	%r176, [%rd149];
	setp.eq.s32 	%p80, %r176, %r30;
	add.f32 	%f161, %f183, 0f3F800000;
	selp.f32 	%f183, %f161, %f183, %p80;
	@%p79 bra 	$L__BB1_30;
	ld.global.u32 	%r177, [%rd4+8];
	mul.wide.s32 	%rd150, %r177, 4;
	add.s64 	%rd151, %rd2, %rd150;
	ld.global.u32 	%r178, [%rd151];
	setp.eq.s32 	%p81, %r178, %r30;
	add.f32 	%f162, %f183, 0f3F800000;
	selp.f32 	%f183, %f162, %f183, %p81;
$L__BB1_30:
	sub.f32 	%f163, %f183, %f14;
	add.f32 	%f164, %f15, %f163;
	setp.gt.f32 	%p82, %f164, %f184;
	selp.b32 	%r194, %r30, %r194, %p82;
	selp.f32 	%f184, %f164, %f184, %p82;
$L__BB1_31:
	add.s32 	%r187, %r187, 1;
	setp.lt.s32 	%p83, %r187, %r3;
	@%p83 bra 	$L__BB1_16;
$L__BB1_32:
	setp.leu.f32 	%p84, %f184, 0f3727C5AC;
	setp.eq.s32 	%p85, %r194, %r2;
	or.pred  	%p86, %p84, %p85;
	@%p86 bra 	$L__BB1_34;
	ld.param.u64 	%rd154, [_Z21computeModularityGainPiS_S_iS_Pfff_param_4];
	st.global.u32 	[%rd3], %r194;
	cvta.to.global.u64 	%rd152, %rd7;
	atom.global.add.f32 	%f165, [%rd152], %f184;
	cvta.to.global.u64 	%rd153, %rd154;
	atom.global.exch.b32 	%r179, [%rd153], 1;
$L__BB1_34:
	ret;

}
	// .globl	_Z21mergeSmallCommunitiesPiS_S_ii
.visible .entry _Z21mergeSmallCommunitiesPiS_S_ii(
	.param .u64 .ptr .align 1 _Z21mergeSmallCommunitiesPiS_S_ii_param_0,
	.param .u64 .ptr .align 1 _Z21mergeSmallCommunitiesPiS_S_ii_param_1,
	.param .u64 .ptr .align 1 _Z21mergeSmallCommunitiesPiS_S_ii_param_2,
	.param .u32 _Z21mergeSmallCommunitiesPiS_S_ii_param_3,
	.param .u32 _Z21mergeSmallCommunitiesPiS_S_ii_param_4
)
{
	.local .align 16 .b8 	__local_depot2[400];
	.reg .b64 	%SP;
	.reg .b64 	%SPL;
	.reg .pred 	%p<57>;
	.reg .b32 	%r<233>;
	.reg .b64 	%rd<51>;

	mov.u64 	%SPL, __local_depot2;
	ld.param.u64 	%rd13, [_Z21mergeSmallCommunitiesPiS_S_ii_param_0];
	ld.param.u64 	%rd14, [_Z21mergeSmallCommunitiesPiS_S_ii_param_1];
	ld.param.u64 	%rd15, [_Z21mergeSmallCommunitiesPiS_S_ii_param_2];
	ld.param.u32 	%r79, [_Z21mergeSmallCommunitiesPiS_S_ii_param_3];
	ld.param.u32 	%r80, [_Z21mergeSmallCommunitiesPiS_S_ii_param_4];
	cvta.to.global.u64 	%rd1, %rd14;
	cvta.to.global.u64 	%rd2, %rd15;
	add.u64 	%rd3, %SPL, 0;
	mov.u32 	%r81, %ctaid.x;
	mov.u32 	%r82, %ntid.x;
	mov.u32 	%r83, %tid.x;
	mad.lo.s32 	%r1, %r81, %r82, %r83;
	setp.ge.s32 	%p1, %r1, %r79;
	@%p1 bra 	$L__BB2_34;
	mul.wide.s32 	%rd17, %r1, 4;
	add.s64 	%rd4, %rd2, %rd17;
	ld.global.u32 	%r2, [%rd4];
	setp.lt.s32 	%p2, %r79, 1;
	mov.b32 	%r209, 0;
	@%p2 bra 	$L__BB2_14;
	and.b32  	%r3, %r79, 15;
	setp.lt.u32 	%p3, %r79, 16;
	mov.b32 	%r202, 0;
	mov.u32 	%r209, %r202;
	@%p3 bra 	$L__BB2_5;
	and.b32  	%r202, %r79, 2147483632;
	neg.s32 	%r196, %r202;
	add.s64 	%rd49, %rd2, 32;
	mov.b32 	%r209, 0;
$L__BB2_4:
	.pragma "nounroll";
	ld.global.u32 	%r88, [%rd49+-32];
	setp.eq.s32 	%p4, %r88, %r2;
	selp.u32 	%r89, 1, 0, %p4;
	add.s32 	%r90, %r209, %r89;
	ld.global.u32 	%r91, [%rd49+-28];
	setp.eq.s32 	%p5, %r91, %r2;
	selp.u32 	%r92, 1, 0, %p5;
	add.s32 	%r93, %r90, %r92;
	ld.global.u32 	%r94, [%rd49+-24];
	setp.eq.s32 	%p6, %r94, %r2;
	selp.u32 	%r95, 1, 0, %p6;
	add.s32 	%r96, %r93, %r95;
	ld.global.u32 	%r97, [%rd49+-20];
	setp.eq.s32 	%p7, %r97, %r2;
	selp.u32 	%r98, 1, 0, %p7;
	add.s32 	%r99, %r96, %r98;
	ld.global.u32 	%r100, [%rd49+-16];
	setp.eq.s32 	%p8, %r100, %r2;
	selp.u32 	%r101, 1, 0, %p8;
	add.s32 	%r102, %r99, %r101;
	ld.global.u32 	%r103, [%rd49+-12];
	setp.eq.s32 	%p9, %r103, %r2;
	selp.u32 	%r104, 1, 0, %p9;
	add.s32 	%r105, %r102, %r104;
	ld.global.u32 	%r106, [%rd49+-8];
	setp.eq.s32 	%p10, %r106, %r2;
	selp.u32 	%r107, 1, 0, %p10;
	add.s32 	%r108, %r105, %r107;
	ld.global.u32 	%r109, [%rd49+-4];
	setp.eq.s32 	%p11, %r109, %r2;
	selp.u32 	%r110, 1, 0, %p11;
	add.s32 	%r111, %r108, %r110;
	ld.global.u32 	%r112, [%rd49];
	setp.eq.s32 	%p12, %r112, %r2;
	selp.u32 	%r113, 1, 0, %p12;
	add.s32 	%r114, %r111, %r113;
	ld.global.u32 	%r115, [%rd49+4];
	setp.eq.s32 	%p13, %r115, %r2;
	selp.u32 	%r116, 1, 0, %p13;
	add.s32 	%r117, %r114, %r116;
	ld.global.u32 	%r118, [%rd49+8];
	setp.eq.s32 	%p14, %r118, %r2;
	selp.u32 	%r119, 1, 0, %p14;
	add.s32 	%r120, %r117, %r119;
	ld.global.u32 	%r121, [%rd49+12];
	setp.eq.s32 	%p15, %r121, %r2;
	selp.u32 	%r122, 1, 0, %p15;
	add.s32 	%r123, %r120, %r122;
	ld.global.u32 	%r124, [%rd49+16];
	setp.eq.s32 	%p16, %r124, %r2;
	selp.u32 	%r125, 1, 0, %p16;
	add.s32 	%r126, %r123, %r125;
	ld.global.u32 	%r127, [%rd49+20];
	setp.eq.s32 	%p17, %r127, %r2;
	selp.u32 	%r128, 1, 0, %p17;
	add.s32 	%r129, %r126, %r128;
	ld.global.u32 	%r130, [%rd49+24];
	setp.eq.s32 	%p18, %r130, %r2;
	selp.u32 	%r131, 1, 0, %p18;
	add.s32 	%r132, %r129, %r131;
	ld.global.u32 	%r133, [%rd49+28];
	setp.eq.s32 	%p19, %r133, %r2;
	selp.u32 	%r134, 1, 0, %p19;
	add.s32 	%r209, %r132, %r134;
	add.s32 	%r196, %r196, 16;
	add.s64 	%rd49, %rd49, 64;
	setp.ne.s32 	%p20, %r196, 0;
	@%p20 bra 	$L__BB2_4;
$L__BB2_5:
	setp.eq.s32 	%p21, %r3, 0;
	@%p21 bra 	$L__BB2_14;
	and.b32  	%r13, %r79, 7;
	setp.lt.u32 	%p22, %r3, 8;
	@%p22 bra 	$L__BB2_8;
	mul.wide.u32 	%rd18, %r202, 4;
	add.s64 	%rd19, %rd2, %rd18;
	ld.global.u32 	%r136, [%rd19];
	setp.eq.s32 	%p23, %r136, %r2;
	selp.u32 	%r137, 1, 0, %p23;
	add.s32 	%r138, %r209, %r137;
	ld.global.u32 	%r139, [%rd19+4];
	setp.eq.s32 	%p24, %r139, %r2;
	selp.u32 	%r140, 1, 0, %p24;
	add.s32 	%r141, %r138, %r140;
	ld.global.u32 	%r142, [%rd19+8];
	setp.eq.s32 	%p25, %r142, %r2;
	selp.u32 	%r143, 1, 0, %p25;
	add.s32 	%r144, %r141, %r143;
	ld.global.u32 	%r145, [%rd19+12];
	setp.eq.s32 	%p26, %r145, %r2;
	selp.u32 	%r146, 1, 0, %p26;
	add.s32 	%r147, %r144, %r146;
	ld.global.u32 	%r148, [%rd19+16];
	setp.eq.s32 	%p27, %r148, %r2;
	selp.u32 	%r149, 1, 0, %p27;
	add.s32 	%r150, %r147, %r149;
	ld.global.u32 	%r151, [%rd19+20];
	setp.eq.s32 	%p28, %r151, %r2;
	selp.u32 	%r152, 1, 0, %p28;
	add.s32 	%r153, %r150, %r152;
	ld.global.u32 	%r154, [%rd19+24];
	setp.eq.s32 	%p29, %r154, %r2;
	selp.u32 	%r155, 1, 0, %p29;
	add.s32 	%r156, %r153, %r155;
	ld.global.u32 	%r157, [%rd19+28];
	setp.eq.s32 	%p30, %r157, %r2;
	selp.u32 	%r158, 1, 0, %p30;
	add.s32 	%r209, %r156, %r158;
	add.s32 	%r202, %r202, 8;
$L__BB2_8:
	setp.eq.s32 	%p31, %r13, 0;
	@%p31 bra 	$L__BB2_14;
	and.b32  	%r19, %r79, 3;
	setp.lt.u32 	%p32, %r13, 4;
	@%p32 bra 	$L__BB2_11;
	mul.wide.u32 	%rd20, %r202, 4;
	add.s64 	%rd21, %rd2, %rd20;
	ld.global.u32 	%r160, [%rd21];
	setp.eq.s32 	%p33, %r160, %r2;
	selp.u32 	%r161, 1, 0, %p33;
	add.s32 	%r162, %r209, %r161;
	ld.global.u32 	%r163, [%rd21+4];
	setp.eq.s32 	%p34, %r163, %r2;
	selp.u32 	%r164, 1, 0, %p34;
	add.s32 	%r165, %r162, %r164;
	ld.global.u32 	%r166, [%rd21+8];
	setp.eq.s32 	%p35, %r166, %r2;
	selp.u32 	%r167, 1, 0, %p35;
	add.s32 	%r168, %r165, %r167;
	ld.global.u32 	%r169, [%rd21+12];
	setp.eq.s32 	%p36, %r169, %r2;
	selp.u32 	%r170, 1, 0, %p36;
	add.s32 	%r209, %r168, %r170;
	add.s32 	%r202, %r202, 4;
$L__BB2_11:
	setp.eq.s32 	%p37, %r19, 0;
	@%p37 bra 	$L__BB2_14;
	mul.wide.u32 	%rd22, %r202, 4;
	add.s64 	%rd50, %rd2, %rd22;
	neg.s32 	%r207, %r19;
$L__BB2_13:
	.pragma "nounroll";
	ld.global.u32 	%r171, [%rd50];
	setp.eq.s32 	%p38, %r171, %r2;
	selp.u32 	%r172, 1, 0, %p38;
	add.s32 	%r209, %r209, %r172;
	add.s64 	%rd50, %rd50, 4;
	add.s32 	%r207, %r207, 1;
	setp.ne.s32 	%p39, %r207, 0;
	@%p39 bra 	$L__BB2_13;
$L__BB2_14:
	setp.ge.s32 	%p40, %r209, %r80;
	@%p40 bra 	$L__BB2_34;
	mov.b32 	%r173, 0;
	st.local.v4.u32 	[%rd3], {%r173, %r173, %r173, %r173};
	st.local.v4.u32 	[%rd3+16], {%r173, %r173, %r173, %r173};
	st.local.v4.u32 	[%rd3+32], {%r173, %r173, %r173, %r173};
	st.local.v4.u32 	[%rd3+48], {%r173, %r173, %r173, %r173};
	st.local.v4.u32 	[%rd3+64], {%r173, %r173, %r173, %r173};
	st.local.v4.u32 	[%rd3+80], {%r173, %r173, %r173, %r173};
	st.local.v4.u32 	[%rd3+96], {%r173, %r173, %r173, %r173};
	st.local.v4.u32 	[%rd3+112], {%r173, %r173, %r173, %r173};
	st.local.v4.u32 	[%rd3+128], {%r173, %r173, %r173, %r173};
	st.local.v4.u32 	[%rd3+144], {%r173, %r173, %r173, %r173};
	st.local.v4.u32 	[%rd3+160], {%r173, %r173, %r173, %r173};
	st.local.v4.u32 	[%rd3+176], {%r173, %r173, %r173, %r173};
	st.local.v4.u32 	[%rd3+192], {%r173, %r173, %r173, %r173};
	st.local.v4.u32 	[%rd3+208], {%r173, %r173, %r173, %r173};
	st.local.v4.u32 	[%rd3+224], {%r173, %r173, %r173, %r173};
	st.local.v4.u32 	[%rd3+240], {%r173, %r173, %r173, %r173};
	st.local.v4.u32 	[%rd3+256], {%r173, %r173, %r173, %r173};
	st.local.v4.u32 	[%rd3+272], {%r173, %r173, %r173, %r173};
	st.local.v4.u32 	[%rd3+288], {%r173, %r173, %r173, %r173};
	st.local.v4.u32 	[%rd3+304], {%r173, %r173, %r173, %r173};
	st.local.v4.u32 	[%rd3+320], {%r173, %r173, %r173, %r173};
	st.local.v4.u32 	[%rd3+336], {%r173, %r173, %r173, %r173};
	st.local.v4.u32 	[%rd3+352], {%r173, %r173, %r173, %r173};
	st.local.v4.u32 	[%rd3+368], {%r173, %r173, %r173, %r173};
	st.local.v4.u32 	[%rd3+384], {%r173, %r173, %r173, %r173};
	cvta.to.global.u64 	%rd23, %rd13;
	add.s64 	%rd25, %rd23, %rd17;
	ld.global.u32 	%r223, [%rd25];
	ld.global.u32 	%r32, [%rd25+4];
	setp.ge.s32 	%p41, %r223, %r32;
	mov.u32 	%r215, %r2;
	@%p41 bra 	$L__BB2_32;
	add.s32 	%r176, %r223, 1;
	max.s32 	%r177, %r32, %r176;
	sub.s32 	%r33, %r177, %r223;
	and.b32  	%r34, %r33, 3;
	sub.s32 	%r178, %r223, %r177;
	setp.gt.u32 	%p42, %r178, -4;
	mov.b32 	%r214, 0;
	mov.u32 	%r215, %r2;
	@%p42 bra 	$L__BB2_27;
	add.s64 	%rd11, %rd1, 8;
	and.b32  	%r180, %r33, -4;
	neg.s32 	%r210, %r180;
	mov.b32 	%r214, 0;
	mov.u32 	%r215, %r2;
$L__BB2_18:
	mul.wide.s32 	%rd26, %r223, 4;
	add.s64 	%rd12, %rd11, %rd26;
	ld.global.u32 	%r181, [%rd12+-8];
	mul.wide.s32 	%rd27, %r181, 4;
	add.s64 	%rd28, %rd2, %rd27;
	ld.global.u32 	%r40, [%rd28];
	setp.gt.s32 	%p43, %r40, 99;
	@%p43 bra 	$L__BB2_20;
	mul.wide.s32 	%rd29, %r40, 4;
	add.s64 	%rd30, %rd3, %rd29;
	ld.local.u32 	%r182, [%rd30];
	add.s32 	%r183, %r182, 1;
	st.local.u32 	[%rd30], %r183;
	setp.lt.s32 	%p44, %r182, %r214;
	selp.b32 	%r214, %r214, %r183, %p44;
	selp.b32 	%r215, %r215, %r40, %p44;
$L__BB2_20:
	ld.global.u32 	%r184, [%rd12+-4];
	mul.wide.s32 	%rd31, %r184, 4;
	add.s64 	%rd32, %rd2, %rd31;
	ld.global.u32 	%r45, [%rd32];
	setp.gt.s32 	%p45, %r45, 99;
	@%p45 bra 	$L__BB2_22;
	mul.wide.s32 	%rd33, %r45, 4;
	add.s64 	%rd34, %rd3, %rd33;
	ld.local.u32 	%r185, [%rd34];
	add.s32 	%r186, %r185, 1;
	st.local.u32 	[%rd34], %r186;
	setp.lt.s32 	%p46, %r185, %r214;
	selp.b32 	%r214, %r214, %r186, %p46;
	selp.b32 	%r215, %r215, %r45, %p46;
$L__BB2_22:
	ld.global.u32 	%r187, [%rd12];
	mul.wide.s32 	%rd35, %r187, 4;
	add.s64 	%rd36, %rd2, %rd35;
	ld.global.u32 	%r50, [%rd36];
	setp.gt.s32 	%p47, %r50, 99;
	@%p47 bra 	$L__BB2_24;
	mul.wide.s32 	%rd37, %r50, 4;
	add.s64 	%rd38, %rd3, %rd37;
	ld.local.u32 	%r188, [%rd38];
	add.s32 	%r189, %r188, 1;
	st.local.u32 	[%rd38], %r189;
	setp.lt.s32 	%p48, %r188, %r214;
	selp.b32 	%r214, %r214, %r189, %p48;
	selp.b32 	%r215, %r215, %r50, %p48;
$L__BB2_24:
	ld.global.u32 	%r190, [%rd12+4];
	mul.wide.s32 	%rd39, %r190, 4;
	add.s64 	%rd40, %rd2, %rd39;
	ld.global.u32 	%r55, [%rd40];
	setp.gt.s32 	%p49, %r55, 99;
	@%p49 bra 	$L__BB2_26;
	mul.wide.s32 	%rd41, %r55, 4;
	add.s64 	%rd42, %rd3, %rd41;
	ld.local.u32 	%r191, [%rd42];
	add.s32 	%r192, %r191, 1;
	st.local.u32 	[%rd42], %r192;
	setp.lt.s32 	%p50, %r191, %r214;
	selp.b32 	%r214, %r214, %r192, %p50;
	selp.b32 	%r215, %r215, %r55, %p50;
$L__BB2_26:
	add.s32 	%r223, %r223, 4;
	add.s32 	%r210, %r210, 4;
	setp.ne.s32 	%p51, %r210, 0;
	@%p51 bra 	$L__BB2_18;
$L__BB2_27:
	setp.eq.s32 	%p52, %r34, 0;
	@%p52 bra 	$L__BB2_32;
	neg.s32 	%r226, %r34;
$L__BB2_29:
	.pragma "nounroll";
	mul.wide.s32 	%rd43, %r223, 4;
	add.s64 	%rd44, %rd1, %rd43;
	ld.global.u32 	%r193, [%rd44];
	mul.wide.s32 	%rd45, %r193, 4;
	add.s64 	%rd46, %rd2, %rd45;
	ld.global.u32 	%r71, [%rd46];
	setp.gt.s32 	%p53, %r71, 99;
	@%p53 bra 	$L__BB2_31;
	mul.wide.s32 	%rd47, %r71, 4;
	add.s64 	%rd48, %rd3, %rd47;
	ld.local.u32 	%r194, [%rd48];
	add.s32 	%r195, %r194, 1;
	st.local.u32 	[%rd48], %r195;
	setp.lt.s32 	%p54, %r194, %r214;
	selp.b32 	%r214, %r214, %r195, %p54;
	selp.b32 	%r215, %r215, %r71, %p54;
$L__BB2_31:
	add.s32 	%r223, %r223, 1;
	add.s32 	%r226, %r226, 1;
	setp.ne.s32 	%p55, %r226, 0;
	@%p55 bra 	$L__BB2_29;
$L__BB2_32:
	setp.eq.s32 	%p56, %r215, %r2;
	@%p56 bra 	$L__BB2_34;
	st.global.u32 	[%rd4], %r215;
$L__BB2_34:
	ret;

}


// ===== COMPILED SASS (sm_100) =====

	.target	sm_100

	.elftype	@"ET_EXEC"


//--------------------- .note.nv.tkinfo           --------------------------
	.section	.note.nv.tkinfo,"",@"SHT_NOTE"
	.sectionflags	@"SHF_NOTE_NV_TKINFO"
	.tkinfo
        /*0018*/ 	.word	0x00000002
        /*0030*/ 	.string	""
        /*0030*/ 	.string	"ptxas"
        /*0030*/ 	.string	"Cuda compilation tools, release 13.0, V13.0.88"
        /*0030*/ 	.string	"Build cuda_13.0.r13.0/compiler.36424714_0"
        /*0030*/ 	.string	"-arch sm_100 -m 64 "



//--------------------- .note.nv.cuinfo           --------------------------
	.section	.note.nv.cuinfo,"",@"SHT_NOTE"
	.sectionflags	@"SHF_NOTE_NV_CUINFO"
        /*0018*/ 	.short	0x0002
        /*001a*/ 	.short	0x0064
        /*001c*/ 	.short	0x0082
	.zero		2


//--------------------- .nv.info                  --------------------------
	.section	.nv.info,"",@"SHT_CUDA_INFO"
	.align	4


	//----- nvinfo : EIATTR_REGCOUNT
	.align		4
        /*0000*/ 	.byte	0x04, 0x2f
        /*0002*/ 	.short	(.L_1 - .L_0)
	.align		4
.L_0:
        /*0004*/ 	.word	index@(_Z21initializeCommunitiesPii)
        /*0008*/ 	.word	0x00000008


	//----- nvinfo : EIATTR_FRAME_SIZE
	.align		4
.L_1:
        /*000c*/ 	.byte	0x04, 0x11
        /*000e*/ 	.short	(.L_3 - .L_2)
	.align		4
.L_2:
        /*0010*/ 	.word	index@(_Z21initializeCommunitiesPii)
        /*0014*/ 	.word	0x00000000


	//----- nvinfo : EIATTR_REGCOUNT
	.align		4
.L_3:
        /*0018*/ 	.byte	0x04, 0x2f
        /*001a*/ 	.short	(.L_5 - .L_4)
	.align		4
.L_4:
        /*001c*/ 	.word	index@(_Z21computeModularityGainPiS_S_iS_Pfff)
        /*0020*/ 	.word	0x00000020


	//----- nvinfo : EIATTR_FRAME_SIZE
	.align		4
.L_5:
        /*0024*/ 	.byte	0x04, 0x11
        /*0026*/ 	.short	(.L_7 - .L_6)
	.align		4
.L_6:
        /*0028*/ 	.word	index@($__internal_0_$__cuda_sm3x_div_rn_noftz_f32_slowpath)
        /*002c*/ 	.word	0x00000000


	//----- nvinfo : EIATTR_FRAME_SIZE
	.align		4
.L_7:
        /*0030*/ 	.byte	0x04, 0x11
        /*0032*/ 	.short	(.L_9 - .L_8)
	.align		4
.L_8:
        /*0034*/ 	.word	index@(_Z21computeModularityGainPiS_S_iS_Pfff)
        /*0038*/ 	.word	0x00000000


	//----- nvinfo : EIATTR_REGCOUNT
	.align		4
.L_9:
        /*003c*/ 	.byte	0x04, 0x2f
        /*003e*/ 	.short	(.L_11 - .L_10)
	.align		4
.L_10:
        /*0040*/ 	.word	index@(_Z21mergeSmallCommunitiesPiS_S_ii)
        /*0044*/ 	.word	0x00000020


	//----- nvinfo : EIATTR_FRAME_SIZE
	.align		4
.L_11:
        /*0048*/ 	.byte	0x04, 0x11
        /*004a*/ 	.short	(.L_13 - .L_12)
	.align		4
.L_12:
        /*004c*/ 	.word	index@(_Z21mergeSmallCommunitiesPiS_S_ii)
        /*0050*/ 	.word	0x00000190


	//----- nvinfo : EIATTR_MIN_STACK_SIZE
	.align		4
.L_13:
        /*0054*/ 	.byte	0x04, 0x12
        /*0056*/ 	.short	(.L_15 - .L_14)
	.align		4
.L_14:
        /*0058*/ 	.word	index@(_Z21mergeSmallCommunitiesPiS_S_ii)
        /*005c*/ 	.word	0x00000190


	//----- nvinfo : EIATTR_MIN_STACK_SIZE
	.align		4
.L_15:
        /*0060*/ 	.byte	0x04, 0x12
        /*0062*/ 	.short	(.L_17 - .L_16)
	.align		4
.L_16:
        /*0064*/ 	.word	index@(_Z21computeModularityGainPiS_S_iS_Pfff)
        /*0068*/ 	.word	0x00000000


	//----- nvinfo : EIATTR_MIN_STACK_SIZE
	.align		4
.L_17:
        /*006c*/ 	.byte	0x04, 0x12
        /*006e*/ 	.short	(.L_19 - .L_18)
	.align		4
.L_18:
        /*0070*/ 	.word	index@(_Z21initializeCommunitiesPii)
        /*0074*/ 	.word	0x00000000
.L_19:


//--------------------- .nv.compat                --------------------------
	.section	.nv.compat,"",@"SHT_CUDA_COMPAT_INFO"
	.align	4
        /*0000*/ 	.byte	0x02, 0x09, 0x00, 0x00, 0x02, 0x02, 0x01, 0x00, 0x02, 0x05, 0x05, 0x00, 0x03, 0x07, 0x01, 0x01
        /*0010*/ 	.byte	0x02, 0x03, 0x00, 0x00, 0x02, 0x06, 0x01, 0x00, 0x04, 0x0b, 0x08, 0x00, 0x01, 0x00, 0x00, 0x00
        /*0020*/ 	.byte	0x00, 0x00, 0x00, 0x00


//--------------------- .nv.info._Z21mergeSmallCommunitiesPiS_S_ii --------------------------
	.section	.nv.info._Z21mergeSmallCommunitiesPiS_S_ii,"",@"SHT_CUDA_INFO"
	.sectionflags	@""
	.align	4


	//----- nvinfo : EIATTR_CUDA_API_VERSION
	.align		4
        /*0000*/ 	.byte	0x04, 0x37
        /*0002*/ 	.short	(.L_21 - .L_20)
.L_20:
        /*0004*/ 	.word	0x00000082


	//----- nvinfo : EIATTR_KPARAM_INFO
	.align		4
.L_21:
        /*0008*/ 	.byte	0x04, 0x17
        /*000a*/ 	.short	(.L_23 - .L_22)
.L_22:
        /*000c*/ 	.word	0x00000000
        /*0010*/ 	.short	0x0004
        /*0012*/ 	.short	0x001c
        /*0014*/ 	.byte	0x00, 0xf0, 0x11, 0x00


	//----- nvinfo : EIATTR_KPARAM_INFO
	.align		4
.L_23:
        /*0018*/ 	.byte	0x04, 0x17
        /*001a*/ 	.short	(.L_25 - .L_24)
.L_24:
        /*001c*/ 	.word	0x00000000
        /*0020*/ 	.short	0x0003
        /*0022*/ 	.short	0x0018
        /*0024*/ 	.byte	0x00, 0xf0, 0x11, 0x00


	//----- nvinfo : EIATTR_KPARAM_INFO
	.align		4
.L_25:
        /*0028*/ 	.byte	0x04, 0x17
        /*002a*/ 	.short	(.L_27 - .L_26)
.L_26:
        /*002c*/ 	.word	0x00000000
        /*0030*/ 	.short	0x0002
        /*0032*/ 	.short	0x0010
        /*0034*/ 	.byte	0x00, 0xf5, 0x21, 0x00


	//----- nvinfo : EIATTR_KPARAM_INFO
	.align		4
.L_27:
        /*0038*/ 	.byte	0x04, 0x17
        /*003a*/ 	.short	(.L_29 - .L_28)
.L_28:
        /*003c*/ 	.word	0x00000000
        /*0040*/ 	.short	0x0001
        /*0042*/ 	.short	0x0008
        /*0044*/ 	.byte	0x00, 0xf5, 0x21, 0x00


	//----- nvinfo : EIATTR_KPARAM_INFO
	.align		4
.L_29:
        /*0048*/ 	.byte	0x04, 0x17
        /*004a*/ 	.short	(.L_31 - .L_30)
.L_30:
        /*004c*/ 	.word	0x00000000
        /*0050*/ 	.short	0x0000
        /*0052*/ 	.short	0x0000
        /*0054*/ 	.byte	0x00, 0xf5, 0x21, 0x00


	//----- nvinfo : EIATTR_SPARSE_MMA_MASK
	.align		4
.L_31:
        /*0058*/ 	.byte	0x03, 0x50
        /*005a*/ 	.short	0x0000


	//----- nvinfo : EIATTR_MAXREG_COUNT
	.align		4
        /*005c*/ 	.byte	0x03, 0x1b
        /*005e*/ 	.short	0x00ff


	//----- nvinfo : EIATTR_MERCURY_ISA_VERSION
	.align		4
        /*0060*/ 	.byte	0x03, 0x5f
        /*0062*/ 	.short	0x0101


	//----- nvinfo : EIATTR_VRC_CTA_INIT_COUNT
	.align		4
        /*0064*/ 	.byte	0x02, 0x4a
	.zero		1
	.zero		1


	//----- nvinfo : EIATTR_EXIT_INSTR_OFFSETS
	.align		4
        /*0068*/ 	.byte	0x04, 0x1c
        /*006a*/ 	.short	(.L_33 - .L_32)


	//   ....[0]....
.L_32:
        /*006c*/ 	.word	0x00000080


	//   ....[1]....
        /*0070*/ 	.word	0x00000b30


	//   ....[2]....
        /*0074*/ 	.word	0x000012f0


	//   ....[3]....
        /*0078*/ 	.word	0x00001310


	//----- nvinfo : EIATTR_CRS_STACK_SIZE
	.align		4
.L_33:
        /*007c*/ 	.byte	0x04, 0x1e
        /*007e*/ 	.short	(.L_35 - .L_34)
.L_34:
        /*0080*/ 	.word	0x00000000


	//----- nvinfo : EIATTR_CBANK_PARAM_SIZE
	.align		4
.L_35:
        /*0084*/ 	.byte	0x03, 0x19
        /*0086*/ 	.short	0x0020


	//----- nvinfo : EIATTR_PARAM_CBANK
	.align		4
        /*0088*/ 	.byte	0x04, 0x0a
        /*008a*/ 	.short	(.L_37 - .L_36)
	.align		4
.L_36:
        /*008c*/ 	.word	index@(.nv.constant0._Z21mergeSmallCommunitiesPiS_S_ii)
        /*0090*/ 	.short	0x0380
        /*0092*/ 	.short	0x0020


	//----- nvinfo : EIATTR_SW_WAR
	.align		4
.L_37:
        /*0094*/ 	.byte	0x04, 0x36
        /*0096*/ 	.short	(.L_39 - .L_38)
.L_38:
        /*0098*/ 	.word	0x00000008
.L_39:


//--------------------- .nv.info._Z21computeModularityGainPiS_S_iS_Pfff --------------------------
	.section	.nv.info._Z21computeModularityGainPiS_S_iS_Pfff,"",@"SHT_CUDA_INFO"
	.sectionflags	@""
	.align	4


	//----- nvinfo : EIATTR_CUDA_API_VERSION
	.align		4
        /*0000*/ 	.byte	0x04, 0x37
        /*0002*/ 	.short	(.L_41 - .L_40)
.L_40:
        /*0004*/ 	.word	0x00000082


	//----- nvinfo : EIATTR_KPARAM_INFO
	.align		4
.L_41:
        /*0008*/ 	.byte	0x04, 0x17
        /*000a*/ 	.short	(.L_43 - .L_42)
.L_42:
        /*000c*/ 	.word	0x00000000
        /*0010*/ 	.short	0x0007
        /*0012*/ 	.short	0x0034
        /*0014*/ 	.byte	0x00, 0xf0, 0x11, 0x00


	//----- nvinfo : EIATTR_KPARAM_INFO
	.align		4
.L_43:
        /*0018*/ 	.byte	0x04, 0x17
        /*001a*/ 	.short	(.L_45 - .L_44)
.L_44:
        /*001c*/ 	.word	0x00000000
        /*0020*/ 	.short	0x0006
        /*0022*/ 	.short	0x0030
        /*0024*/ 	.byte	0x00, 0xf0, 0x11, 0x00


	//----- nvinfo : EIATTR_KPARAM_INFO
	.align		4
.L_45:
        /*0028*/ 	.byte	0x04, 0x17
        /*002a*/ 	.short	(.L_47 - .L_46)
.L_46:
        /*002c*/ 	.word	0x00000000
        /*0030*/ 	.short	0x0005
        /*0032*/ 	.short	0x0028
        /*0034*/ 	.byte	0x00, 0xf5, 0x21, 0x00


	//----- nvinfo : EIATTR_KPARAM_INFO
	.align		4
.L_47:
        /*0038*/ 	.byte	0x04, 0x17
        /*003a*/ 	.short	(.L_49 - .L_48)
.L_48:
        /*003c*/ 	.word	0x00000000
        /*0040*/ 	.short	0x0004
        /*0042*/ 	.short	0x0020
        /*0044*/ 	.byte	0x00, 0xf5, 0x21, 0x00


	//----- nvinfo : EIATTR_KPARAM_INFO
	.align		4
.L_49:
        /*0048*/ 	.byte	0x04, 0x17
        /*004a*/ 	.short	(.L_51 - .L_50)
.L_50:
        /*004c*/ 	.word	0x00000000
        /*0050*/ 	.short	0x0003
        /*0052*/ 	.short	0x0018
        /*0054*/ 	.byte	0x00, 0xf0, 0x11, 0x00


	//----- nvinfo : EIATTR_KPARAM_INFO
	.align		4
.L_51:
        /*0058*/ 	.byte	0x04, 0x17
        /*005a*/ 	.short	(.L_53 - .L_52)
.L_52:
        /*005c*/ 	.word	0x00000000
        /*0060*/ 	.short	0x0002
        /*0062*/ 	.short	0x0010
        /*0064*/ 	.byte	0x00, 0xf5, 0x21, 0x00


	//----- nvinfo : EIATTR_KPARAM_INFO
	.align		4
.L_53:
        /*0068*/ 	.byte	0x04, 0x17
        /*006a*/ 	.short	(.L_55 - .L_54)
.L_54:
        /*006c*/ 	.word	0x00000000
        /*0070*/ 	.short	0x0001
        /*0072*/ 	.short	0x0008
        /*0074*/ 	.byte	0x00, 0xf5, 0x21, 0x00


	//----- nvinfo : EIATTR_KPARAM_INFO
	.align		4
.L_55:
        /*0078*/ 	.byte	0x04, 0x17
        /*007a*/ 	.short	(.L_57 - .L_56)
.L_56:
        /*007c*/ 	.word	0x00000000
        /*0080*/ 	.short	0x0000
        /*0082*/ 	.short	0x0000
        /*0084*/ 	.byte	0x00, 0xf5, 0x21, 0x00


	//----- nvinfo : EIATTR_SPARSE_MMA_MASK
	.align		4
.L_57:
        /*0088*/ 	.byte	0x03, 0x50
        /*008a*/ 	.short	0x0000


	//----- nvinfo : EIATTR_MAXREG_COUNT
	.align		4
        /*008c*/ 	.byte	0x03, 0x1b
        /*008e*/ 	.short	0x00ff


	//----- nvinfo : EIATTR_MERCURY_ISA_VERSION
	.align		4
        /*0090*/ 	.byte	0x03, 0x5f
        /*0092*/ 	.short	0x0101


	//----- nvinfo : EIATTR_VRC_CTA_INIT_COUNT
	.align		4
        /*0094*/ 	.byte	0x02, 0x4a
	.zero		1
	.zero		1


	//----- nvinfo : EIATTR_EXIT_INSTR_OFFSETS
	.align		4
        /*0098*/ 	.byte	0x04, 0x1c
        /*009a*/ 	.short	(.L_59 - .L_58)


	//   ....[0]....
.L_58:
        /*009c*/ 	.word	0x00000070


	//   ....[1]....
        /*00a0*/ 	.word	0x00001ce0


	//   ....[2]....
        /*00a4*/ 	.word	0x00001d50


	//----- nvinfo : EIATTR_CRS_STACK_SIZE
	.align		4
.L_59:
        /*00a8*/ 	.byte	0x04, 0x1e
        /*00aa*/ 	.short	(.L_61 - .L_60)
.L_60:
        /*00ac*/ 	.word	0x00000000


	//----- nvinfo : EIATTR_CBANK_PARAM_SIZE
	.align		4
.L_61:
        /*00b0*/ 	.byte	0x03, 0x19
        /*00b2*/ 	.short	0x0038


	//----- nvinfo : EIATTR_PARAM_CBANK
	.align		4
        /*00b4*/ 	.byte	0x04, 0x0a
        /*00b6*/ 	.short	(.L_63 - .L_62)
	.align		4
.L_62:
        /*00b8*/ 	.word	index@(.nv.constant0._Z21computeModularityGainPiS_S_iS_Pfff)
        /*00bc*/ 	.short	0x0380
        /*00be*/ 	.short	0x0038


	//----- nvinfo : EIATTR_SW_WAR
	.align		4
.L_63:
        /*00c0*/ 	.byte	0x04, 0x36
        /*00c2*/ 	.short	(.L_65 - .L_64)
.L_64:
        /*00c4*/ 	.word	0x00000008
.L_65:


//--------------------- .nv.info._Z21initializeCommunitiesPii --------------------------
	.section	.nv.info._Z21initializeCommunitiesPii,"",@"SHT_CUDA_INFO"
	.sectionflags	@""
	.align	4


	//----- nvinfo : EIATTR_CUDA_API_VERSION
	.align		4
        /*0000*/ 	.byte	0x04, 0x37
        /*0002*/ 	.short	(.L_67 - .L_66)
.L_66:
        /*0004*/ 	.word	0x00000082


	//----- nvinfo : EIATTR_KPARAM_INFO
	.align		4
.L_67:
        /*0008*/ 	.byte	0x04, 0x17
        /*000a*/ 	.short	(.L_69 - .L_68)
.L_68:
        /*000c*/ 	.word	0x00000000
        /*0010*/ 	.short	0x0001
        /*0012*/ 	.short	0x0008
        /*0014*/ 	.byte	0x00, 0xf0, 0x11, 0x00


	//----- nvinfo : EIATTR_KPARAM_INFO
	.align		4
.L_69:
        /*0018*/ 	.byte	0x04, 0x17
        /*001a*/ 	.short	(.L_71 - .L_70)
.L_70:
        /*001c*/ 	.word	0x00000000
        /*0020*/ 	.short	0x0000
        /*0022*/ 	.short	0x0000
        /*0024*/ 	.byte	0x00, 0xf5, 0x21, 0x00


	//----- nvinfo : EIATTR_SPARSE_MMA_MASK
	.align		4
.L_71:
        /*0028*/ 	.byte	0x03, 0x50
        /*002a*/ 	.short	0x0000


	//----- nvinfo : EIATTR_MAXREG_COUNT
	.align		4
        /*002c*/ 	.byte	0x03, 0x1b
        /*002e*/ 	.short	0x00ff


	//----- nvinfo : EIATTR_MERCURY_ISA_VERSION
	.align		4
        /*0030*/ 	.byte	0x03, 0x5f
        /*0032*/ 	.short	0x0101


	//----- nvinfo : EIATTR_VRC_CTA_INIT_COUNT
	.align		4
        /*0034*/ 	.byte	0x02, 0x4a
	.zero		1
	.zero		1


	//----- nvinfo : EIATTR_EXIT_INSTR_OFFSETS
	.align		4
        /*0038*/ 	.byte	0x04, 0x1c
        /*003a*/ 	.short	(.L_73 - .L_72)


	//   ....[0]....
.L_72:
        /*003c*/ 	.word	0x00000070


	//   ....[1]....
        /*0040*/ 	.word	0x000000c0


	//----- nvinfo : EIATTR_CBANK_PARAM_SIZE
	.align		4
.L_73:
        /*0044*/ 	.byte	0x03, 0x19
        /*0046*/ 	.short	0x000c


	//----- nvinfo : EIATTR_PARAM_CBANK
	.align		4
        /*0048*/ 	.byte	0x04, 0x0a
        /*004a*/ 	.short	(.L_75 - .L_74)
	.align		4
.L_74:
        /*004c*/ 	.word	index@(.nv.constant0._Z21initializeCommunitiesPii)
        /*0050*/ 	.short	0x0380
        /*0052*/ 	.short	0x000c


	//----- nvinfo : EIATTR_SW_WAR
	.align		4
.L_75:
        /*0054*/ 	.byte	0x04, 0x36
        /*0056*/ 	.short	(.L_77 - .L_76)
.L_76:
        /*0058*/ 	.word	0x00000008
.L_77:


//--------------------- .nv.callgraph             --------------------------
	.section	.nv.callgraph,"",@"SHT_CUDA_CALLGRAPH"
	.align	4
	.sectionentsize	8
	.align		4
        /*0000*/ 	.word	0x00000000
	.align		4
        /*0004*/ 	.word	0xffffffff
	.align		4
        /*0008*/ 	.word	0x00000000
	.align		4
        /*000c*/ 	.word	0xfffffffe
	.align		4
        /*0010*/ 	.word	0x00000000
	.align		4
        /*0014*/ 	.word	0xfffffffd
	.align		4
        /*0018*/ 	.word	0x00000000
	.align		4
        /*001c*/ 	.word	0xfffffffc


//--------------------- .text._Z21mergeSmallCommunitiesPiS_S_ii --------------------------
	.section	.text._Z21mergeSmallCommunitiesPiS_S_ii,"ax",@progbits
	.align	128
        .global         _Z21mergeSmallCommunitiesPiS_S_ii
        .type           _Z21mergeSmallCommunitiesPiS_S_ii,@function
        .size           _Z21mergeSmallCommunitiesPiS_S_ii,(.L_x_53 - _Z21mergeSmallCommunitiesPiS_S_ii)
        .other          _Z21mergeSmallCommunitiesPiS_S_ii,@"STO_CUDA_ENTRY STV_DEFAULT"
_Z21mergeSmallCommunitiesPiS_S_ii:
.text._Z21mergeSmallCommunitiesPiS_S_ii:
[----:B------:R-:W0:Y:S01]  /*0000*/  LDC R1, c[0x0][0x37c] ;  /* 0x0000df00ff017b82 */ /* 0x000e220000000800 */
[----:B------:R-:W1:Y:S07]  /*0010*/  S2R R0, SR_TID.X ;  /* 0x0000000000007919 */ /* 0x000e6e0000002100 */
[----:B------:R-:W1:Y:S01]  /*0020*/  S2UR UR4, SR_CTAID.X ;  /* 0x00000000000479c3 */ /* 0x000e620000002500 */
[----:B------:R-:W2:Y:S01]  /*0030*/  LDCU UR9, c[0x0][0x398] ;  /* 0x00007300ff0977ac */ /* 0x000ea20008000800 */
[----:B0-----:R-:W-:-:S06]  /*0040*/  VIADD R1, R1, 0xfffffe70 ;  /* 0xfffffe7001017836 */ /* 0x001fcc0000000000 */
[----:B------:R-:W1:Y:S02]  /*0050*/  LDC R9, c[0x0][0x360] ;  /* 0x0000d800ff097b82 */ /* 0x000e640000000800 */
[----:B-1----:R-:W-:-:S05]  /*0060*/  IMAD R9, R9, UR4, R0 ;  /* 0x0000000409097c24 */ /* 0x002fca000f8e0200 */
[----:B--2---:R-:W-:-:S13]  /*0070*/  ISETP.GE.AND P0, PT, R9, UR9, PT ;  /* 0x0000000909007c0c */ /* 0x004fda000bf06270 */
[----:B------:R-:W-:Y:S05]  /*0080*/  @P0 EXIT ;  /* 0x000000000000094d */ /* 0x000fea0003800000 */
[----:B------:R-:W0:Y:S01]  /*0090*/  LDC.64 R4, c[0x0][0x390] ;  /* 0x0000e400ff047b82 */ /* 0x000e220000000a00 */
[----:B------:R-:W1:Y:S01]  /*00a0*/  LDCU.64 UR10, c[0x0][0x358] ;  /* 0x00006b00ff0a77ac */ /* 0x000e620008000a00 */
[----:B0-----:R-:W-:-:S05]  /*00b0*/  IMAD.WIDE R2, R9, 0x4, R4 ;  /* 0x0000000409027825 */ /* 0x001fca00078e0204 */
[----:B-1----:R0:W5:Y:S01]  /*00c0*/  LDG.E R13, desc[UR10][R2.64] ;  /* 0x0000000a020d7981 */ /* 0x002162000c1e1900 */
[----:B------:R-:W-:Y:S01]  /*00d0*/  UISETP.GE.AND UP0, UPT, UR9, 0x1, UPT ;  /* 0x000000010900788c */ /* 0x000fe2000bf06270 */
[----:B------:R-:W-:-:S08]  /*00e0*/  IMAD.MOV.U32 R0, RZ, RZ, RZ ;  /* 0x000000ffff007224 */ /* 0x000fd000078e00ff */
[----:B0-----:R-:W-:Y:S05]  /*00f0*/  BRA.U !UP0, `(.L_x_0) ;  /* 0x0000000908847547 */ /* 0x001fea000b800000 */
[----:B------:R-:W-:Y:S01]  /*0100*/  UISETP.GE.U32.AND UP1, UPT, UR9, 0x10, UPT ;  /* 0x000000100900788c */ /* 0x000fe2000bf26070 */
[----:B------:R-:W-:Y:S01]  /*0110*/  HFMA2 R0, -RZ, RZ, 0, 0 ;  /* 0x00000000ff007431 */ /* 0x000fe200000001ff */
[----:B------:R-:W-:Y:S01]  /*0120*/  ULOP3.LUT UR6, UR9, 0xf, URZ, 0xc0, !UPT ;  /* 0x0000000f09067892 */ /* 0x000fe2000f8ec0ff */
[----:B------:R-:W-:-:S03]  /*0130*/  IMAD.MOV.U32 R11, RZ, RZ, RZ ;  /* 0x000000ffff0b7224 */ /* 0x000fc600078e00ff */
[----:B------:R-:W-:-:S03]  /*0140*/  UISETP.NE.AND UP0, UPT, UR6, URZ, UPT ;  /* 0x000000ff0600728c */ /* 0x000fc6000bf05270 */
[----:B------:R-:W-:Y:S08]  /*0150*/  BRA.U !UP1, `(.L_x_1) ;  /* 0x0000000509387547 */ /* 0x000ff0000b800000 */
[----:B------:R-:W0:Y:S01]  /*0160*/  LDCU.64 UR4, c[0x0][0x390] ;  /* 0x00007200ff0477ac */ /* 0x000e220008000a00 */
[----:B------:R-:W-:Y:S01]  /*0170*/  IMAD.MOV.U32 R0, RZ, RZ, RZ ;  /* 0x000000ffff007224 */ /* 0x000fe200078e00ff */
[----:B------:R-:W-:-:S04]  /*0180*/  ULOP3.LUT UR7, UR9, 0x7ffffff0, URZ, 0xc0, !UPT ;  /* 0x7ffffff009077892 */ /* 0x000fc8000f8ec0ff */
[----:B------:R-:W-:Y:S02]  /*0190*/  UIADD3 UR8, UPT, UPT, -UR7, URZ, URZ ;  /* 0x000000ff07087290 */ /* 0x000fe4000fffe1ff */
[----:B------:R-:W-:Y:S01]  /*01a0*/  IMAD.U32 R11, RZ, RZ, UR7 ;  /* 0x00000007ff0b7e24 */ /* 0x000fe2000f8e00ff */
[----:B0-----:R-:W-:-:S04]  /*01b0*/  UIADD3 UR4, UP1, UPT, UR4, 0x20, URZ ;  /* 0x0000002004047890 */ /* 0x001fc8000ff3e0ff */
[----:B------:R-:W-:Y:S02]  /*01c0*/  UIADD3.X UR5, UPT, UPT, URZ, UR5, URZ, UP1, !UPT ;  /* 0x00000005ff057290 */ /* 0x000fe40008ffe4ff */
[----:B------:R-:W-:-:S04]  /*01d0*/  IMAD.U32 R6, RZ, RZ, UR4 ;  /* 0x00000004ff067e24 */ /* 0x000fc8000f8e00ff */
[----:B------:R-:W-:-:S07]  /*01e0*/  MOV R7, UR5 ;  /* 0x0000000500077c02 */ /* 0x000fce0008000f00 */
.L_x_2:
[----:B------:R-:W2:Y:S04]  /*01f0*/  LDG.E R15, desc[UR10][R6.64+-0x20] ;  /* 0xffffe00a060f7981 */ /* 0x000ea8000c1e1900 */
[----:B------:R-:W3:Y:S04]  /*0200*/  LDG.E R17, desc[UR10][R6.64+-0x1c] ;  /* 0xffffe40a06117981 */ /* 0x000ee8000c1e1900 */
[----:B------:R-:W4:Y:S04]  /*0210*/  LDG.E R19, desc[UR10][R6.64+-0x18] ;  /* 0xffffe80a06137981 */ /* 0x000f28000c1e1900 */
        /* <DEDUP_REMOVED lines=12> */
[----:B------:R-:W4:Y:S01]  /*02e0*/  LDG.E R8, desc[UR10][R6.64+0x1c] ;  /* 0x00001c0a06087981 */ /* 0x000f22000c1e1900 */
[----:B------:R-:W-:-:S04]  /*02f0*/  UIADD3 UR8, UPT, UPT, UR8, 0x10, URZ ;  /* 0x0000001008087890 */ /* 0x000fc8000fffe0ff */
[----:B------:R-:W-:Y:S01]  /*0300*/  UISETP.NE.AND UP1, UPT, UR8, URZ, UPT ;  /* 0x000000ff0800728c */ /* 0x000fe2000bf25270 */
[-C--:B--2--5:R-:W-:Y:S01]  /*0310*/  ISETP.NE.AND P0, PT, R15, R13.reuse, PT ;  /* 0x0000000d0f00720c */ /* 0x0a4fe20003f05270 */
[----:B------:R-:W-:Y:S01]  /*0320*/  VIADD R15, R0, 0x1 ;  /* 0x00000001000f7836 */ /* 0x000fe20000000000 */
[----:B---3--:R-:W-:-:S11]  /*0330*/  ISETP.NE.AND P1, PT, R17, R13, PT ;  /* 0x0000000d1100720c */ /* 0x008fd60003f25270 */
[----:B------:R-:W-:Y:S01]  /*0340*/  @P0 IMAD.MOV R15, RZ, RZ, R0 ;  /* 0x000000ffff0f0224 */ /* 0x000fe200078e0200 */
[----:B----4-:R-:W-:-:S03]  /*0350*/  ISETP.NE.AND P0, PT, R19, R13, PT ;  /* 0x0000000d1300720c */ /* 0x010fc60003f05270 */
[C---:B------:R-:W-:Y:S01]  /*0360*/  VIADD R0, R15.reuse, 0x1 ;  /* 0x000000010f007836 */ /* 0x040fe20000000000 */
[----:B------:R-:W-:Y:S02]  /*0370*/  @P1 IADD3 R0, PT, PT, R15, RZ, RZ ;  /* 0x000000ff0f001210 */ /* 0x000fe40007ffe0ff */
[----:B------:R-:W-:-:S03]  /*0380*/  ISETP.NE.AND P1, PT, R21, R13, PT ;  /* 0x0000000d1500720c */ /* 0x000fc60003f25270 */
[----:B------:R-:W-:-:S04]  /*0390*/  VIADD R15, R0, 0x1 ;  /* 0x00000001000f7836 */ /* 0x000fc80000000000 */
[----:B------:R-:W-:Y:S01]  /*03a0*/  @P0 IMAD.MOV R15, RZ, RZ, R0 ;  /* 0x000000ffff0f0224 */ /* 0x000fe200078e0200 */
[----:B------:R-:W-:-:S03]  /*03b0*/  ISETP.NE.AND P0, PT, R23, R13, PT ;  /* 0x0000000d1700720c */ /* 0x000fc60003f05270 */
[C---:B------:R-:W-:Y:S02]  /*03c0*/  VIADD R0, R15.reuse, 0x1 ;  /* 0x000000010f007836 */ /* 0x040fe40000000000 */
[----:B------:R-:W-:Y:S02]  /*03d0*/  @P1 IADD3 R0, PT, PT, R15, RZ, RZ ;  /* 0x000000ff0f001210 */ /* 0x000fe40007ffe0ff */
[----:B------:R-:W-:-:S03]  /*03e0*/  ISETP.NE.AND P1, PT, R28, R13, PT ;  /* 0x0000000d1c00720c */ /* 0x000fc60003f25270 */
[----:B------:R-:W-:-:S03]  /*03f0*/  VIADD R15, R0, 0x1 ;  /* 0x00000001000f7836 */ /* 0x000fc60000000000 */
[----:B------:R-:W-:Y:S01]  /*0400*/  @P0 IMAD.MOV R15, RZ, RZ, R0 ;  /* 0x000000ffff0f0224 */ /* 0x000fe200078e0200 */
[----:B------:R-:W-:-:S03]  /*0410*/  ISETP.NE.AND P0, PT, R26, R13, PT ;  /* 0x0000000d1a00720c */ /* 0x000fc60003f05270 */
[----:B------:R-:W-:-:S03]  /*0420*/  VIADD R0, R15, 0x1 ;  /* 0x000000010f007836 */ /* 0x000fc60000000000 */
[----:B------:R-:W-:Y:S02]  /*0430*/  @P1 IADD3 R0, PT, PT, R15, RZ, RZ ;  /* 0x000000ff0f001210 */ /* 0x000fe40007ffe0ff */
[----:B------:R-:W-:-:S03]  /*0440*/  ISETP.NE.AND P1, PT, R24, R13, PT ;  /* 0x0000000d1800720c */ /* 0x000fc60003f25270 */
[----:B------:R-:W-:Y:S02]  /*0450*/  VIADD R15, R0, 0x1 ;  /* 0x00000001000f7836 */ /* 0x000fe40000000000 */
[----:B------:R-:W-:Y:S01]  /*0460*/  @P0 IMAD.MOV R15, RZ, RZ, R0 ;  /* 0x000000ffff0f0224 */ /* 0x000fe200078e0200 */
[----:B------:R-:W-:-:S03]  /*0470*/  ISETP.NE.AND P0, PT, R22, R13, PT ;  /* 0x0000000d1600720c */ /* 0x000fc60003f05270 */
[----:B------:R-:W-:-:S04]  /*0480*/  VIADD R0, R15, 0x1 ;  /* 0x000000010f007836 */ /* 0x000fc80000000000 */
        /* <DEDUP_REMOVED lines=22> */
[----:B------:R-:W-:-:S03]  /*05f0*/  IADD3 R6, P0, PT, R6, 0x40, RZ ;  /* 0x0000004006067810 */ /* 0x000fc60007f1e0ff */
[----:B------:R-:W-:Y:S01]  /*0600*/  VIADD R0, R8, 0x1 ;  /* 0x0000000108007836 */ /* 0x000fe20000000000 */
[----:B------:R-:W-:-:S03]  /*0610*/  IADD3.X R7, PT, PT, RZ, R7, RZ, P0, !PT ;  /* 0x00000007ff077210 */ /* 0x000fc600007fe4ff */
[----:B------:R-:W-:Y:S01]  /*0620*/  @P1 IMAD.MOV R0, RZ, RZ, R8 ;  /* 0x000000ffff001224 */ /* 0x000fe200078e0208 */
[----:B------:R-:W-:Y:S06]  /*0630*/  BRA.U UP1, `(.L_x_2) ;  /* 0xfffffff901ec7547 */ /* 0x000fec000b83ffff */
.L_x_1:
[----:B------:R-:W-:Y:S05]  /*0640*/  BRA.U !UP0, `(.L_x_0) ;  /* 0x0000000508307547 */ /* 0x000fea000b800000 */
[----:B------:R-:W-:Y:S02]  /*0650*/  UISETP.GE.U32.AND UP0, UPT, UR6, 0x8, UPT ;  /* 0x000000080600788c */ /* 0x000fe4000bf06070 */
[----:B------:R-:W-:-:S04]  /*0660*/  ULOP3.LUT UR5, UR9, 0x7, URZ, 0xc0, !UPT ;  /* 0x0000000709057892 */ /* 0x000fc8000f8ec0ff */
[----:B------:R-:W-:-:S03]  /*0670*/  UISETP.NE.AND UP1, UPT, UR5, URZ, UPT ;  /* 0x000000ff0500728c */ /* 0x000fc6000bf25270 */
[----:B------:R-:W-:Y:S08]  /*0680*/  BRA.U !UP0, `(.L_x_3) ;  /* 0x0000000108887547 */ /* 0x000ff0000b800000 */
[----:B------:R-:W-:-:S05]  /*0690*/  IMAD.WIDE.U32 R6, R11, 0x4, R4 ;  /* 0x000000040b067825 */ /* 0x000fca00078e0004 */
[----:B------:R-:W2:Y:S04]  /*06a0*/  LDG.E R8, desc[UR10][R6.64] ;  /* 0x0000000a06087981 */ /* 0x000ea8000c1e1900 */
[----:B------:R-:W3:Y:S04]  /*06b0*/  LDG.E R10, desc[UR10][R6.64+0x4] ;  /* 0x0000040a060a7981 */ /* 0x000ee8000c1e1900 */
[----:B------:R-:W4:Y:S04]  /*06c0*/  LDG.E R12, desc[UR10][R6.64+0x8] ;  /* 0x0000080a060c7981 */ /* 0x000f28000c1e1900 */
[----:B------:R-:W4:Y:S04]  /*06d0*/  LDG.E R14, desc[UR10][R6.64+0xc] ;  /* 0x00000c0a060e7981 */ /* 0x000f28000c1e1900 */
[----:B------:R-:W4:Y:S04]  /*06e0*/  LDG.E R16, desc[UR10][R6.64+0x10] ;  /* 0x0000100a06107981 */ /* 0x000f28000c1e1900 */
[----:B------:R-:W4:Y:S04]  /*06f0*/  LDG.E R18, desc[UR10][R6.64+0x14] ;  /* 0x0000140a06127981 */ /* 0x000f28000c1e1900 */
[----:B------:R-:W4:Y:S04]  /*0700*/  LDG.E R20, desc[UR10][R6.64+0x18] ;  /* 0x0000180a06147981 */ /* 0x000f28000c1e1900 */
[----:B------:R0:W4:Y:S01]  /*0710*/  LDG.E R22, desc[UR10][R6.64+0x1c] ;  /* 0x00001c0a06167981 */ /* 0x000122000c1e1900 */
[----:B------:R-:W-:Y:S01]  /*0720*/  VIADD R11, R11, 0x8 ;  /* 0x000000080b0b7836 */ /* 0x000fe20000000000 */
[-C--:B--2--5:R-:W-:Y:S01]  /*0730*/  ISETP.NE.AND P0, PT, R8, R13.reuse, PT ;  /* 0x0000000d0800720c */ /* 0x0a4fe20003f05270 */
[----:B------:R-:W-:Y:S01]  /*0740*/  VIADD R8, R0, 0x1 ;  /* 0x0000000100087836 */ /* 0x000fe20000000000 */
[----:B---3--:R-:W-:-:S11]  /*0750*/  ISETP.NE.AND P1, PT, R10, R13, PT ;  /* 0x0000000d0a00720c */ /* 0x008fd60003f25270 */
[----:B------:R-:W-:Y:S01]  /*0760*/  @P0 IMAD.MOV R8, RZ, RZ, R0 ;  /* 0x000000ffff080224 */ /* 0x000fe200078e0200 */
[----:B----4-:R-:W-:-:S04]  /*0770*/  ISETP.NE.AND P0, PT, R12, R13, PT ;  /* 0x0000000d0c00720c */ /* 0x010fc80003f05270 */
[----:B------:R-:W-:Y:S01]  /*0780*/  IADD3 R0, PT, PT, R8, 0x1, RZ ;  /* 0x0000000108007810 */ /* 0x000fe20007ffe0ff */
[----:B------:R-:W-:Y:S01]  /*0790*/  @P1 IMAD.MOV R0, RZ, RZ, R8 ;  /* 0x000000ffff001224 */ /* 0x000fe200078e0208 */
[----:B------:R-:W-:-:S03]  /*07a0*/  ISETP.NE.AND P1, PT, R14, R13, PT ;  /* 0x0000000d0e00720c */ /* 0x000fc60003f25270 */
[----:B------:R-:W-:-:S04]  /*07b0*/  VIADD R8, R0, 0x1 ;  /* 0x0000000100087836 */ /* 0x000fc80000000000 */
[----:B------:R-:W-:Y:S01]  /*07c0*/  @P0 IMAD.MOV R8, RZ, RZ, R0 ;  /* 0x000000ffff080224 */ /* 0x000fe200078e0200 */
[----:B------:R-:W-:-:S04]  /*07d0*/  ISETP.NE.AND P0, PT, R16, R13, PT ;  /* 0x0000000d1000720c */ /* 0x000fc80003f05270 */
[----:B------:R-:W-:Y:S01]  /*07e0*/  IADD3 R0, PT, PT, R8, 0x1, RZ ;  /* 0x0000000108007810 */ /* 0x000fe20007ffe0ff */
[----:B------:R-:W-:Y:S01]  /*07f0*/  @P1 IMAD.MOV R0, RZ, RZ, R8 ;  /* 0x000000ffff001224 */ /* 0x000fe200078e0208 */
[----:B------:R-:W-:-:S03]  /*0800*/  ISETP.NE.AND P1, PT, R18, R13, PT ;  /* 0x0000000d1200720c */ /* 0x000fc60003f25270 */
[----:B0-----:R-:W-:-:S04]  /*0810*/  VIADD R6, R0, 0x1 ;  /* 0x0000000100067836 */ /* 0x001fc80000000000 */
[----:B------:R-:W-:Y:S01]  /*0820*/  @P0 IMAD.MOV R6, RZ, RZ, R0 ;  /* 0x000000ffff060224 */ /* 0x000fe200078e0200 */
[----:B------:R-:W-:-:S04]  /*0830*/  ISETP.NE.AND P0, PT, R20, R13, PT ;  /* 0x0000000d1400720c */ /* 0x000fc80003f05270 */
[----:B------:R-:W-:Y:S01]  /*0840*/  IADD3 R0, PT, PT, R6, 0x1, RZ ;  /* 0x0000000106007810 */ /* 0x000fe20007ffe0ff */
[----:B------:R-:W-:Y:S01]  /*0850*/  @P1 IMAD.MOV R0, RZ, RZ, R6 ;  /* 0x000000ffff001224 */ /* 0x000fe200078e0206 */
[----:B------:R-:W-:-:S03]  /*0860*/  ISETP.NE.AND P1, PT, R22, R13, PT ;  /* 0x0000000d1600720c */ /* 0x000fc60003f25270 */
[----:B------:R-:W-:-:S04]  /*0870*/  VIADD R6, R0, 0x1 ;  /* 0x0000000100067836 */ /* 0x000fc80000000000 */
[----:B------:R-:W-:-:S05]  /*0880*/  @P0 IMAD.MOV R6, RZ, RZ, R0 ;  /* 0x000000ffff060224 */ /* 0x000fca00078e0200 */
[----:B------:R-:W-:Y:S01]  /*0890*/  IADD3 R0, PT, PT, R6, 0x1, RZ ;  /* 0x0000000106007810 */ /* 0x000fe20007ffe0ff */
[----:B------:R-:W-:-:S07]  /*08a0*/  @P1 IMAD.MOV R0, RZ, RZ, R6 ;  /* 0x000000ffff001224 */ /* 0x000fce00078e0206 */
.L_x_3:
        /* <DEDUP_REMOVED lines=9> */
[----:B------:R-:W4:Y:S01]  /*0940*/  LDG.E R14, desc[UR10][R6.64+0xc] ;  /* 0x00000c0a060e7981 */ /* 0x000f22000c1e1900 */
[----:B------:R-:W-:Y:S01]  /*0950*/  VIADD R11, R11, 0x4 ;  /* 0x000000040b0b7836 */ /* 0x000fe20000000000 */
[-C--:B--2--5:R-:W-:Y:S01]  /*0960*/  ISETP.NE.AND P0, PT, R8, R13.reuse, PT ;  /* 0x0000000d0800720c */ /* 0x0a4fe20003f05270 */
[----:B------:R-:W-:Y:S01]  /*0970*/  VIADD R8, R0, 0x1 ;  /* 0x0000000100087836 */ /* 0x000fe20000000000 */
[----:B---3--:R-:W-:-:S11]  /*0980*/  ISETP.NE.AND P1, PT, R10, R13, PT ;  /* 0x0000000d0a00720c */ /* 0x008fd60003f25270 */
[----:B------:R-:W-:Y:S02]  /*0990*/  @P0 IADD3 R8, PT, PT, R0, RZ, RZ ;  /* 0x000000ff00080210 */ /* 0x000fe40007ffe0ff */
[----:B----4-:R-:W-:-:S03]  /*09a0*/  ISETP.NE.AND P0, PT, R12, R13, PT ;  /* 0x0000000d0c00720c */ /* 0x010fc60003f05270 */
[----:B------:R-:W-:Y:S02]  /*09b0*/  VIADD R0, R8, 0x1 ;  /* 0x0000000108007836 */ /* 0x000fe40000000000 */
[----:B------:R-:W-:Y:S01]  /*09c0*/  @P1 IMAD.MOV R0, RZ, RZ, R8 ;  /* 0x000000ffff001224 */ /* 0x000fe200078e0208 */
[----:B------:R-:W-:-:S03]  /*09d0*/  ISETP.NE.AND P1, PT, R14, R13, PT ;  /* 0x0000000d0e00720c */ /* 0x000fc60003f25270 */
[----:B------:R-:W-:-:S04]  /*09e0*/  VIADD R8, R0, 0x1 ;  /* 0x0000000100087836 */ /* 0x000fc80000000000 */
[----:B------:R-:W-:-:S05]  /*09f0*/  @P0 IADD3 R8, PT, PT, R0, RZ, RZ ;  /* 0x000000ff00080210 */ /* 0x000fca0007ffe0ff */
[----:B------:R-:W-:Y:S02]  /*0a00*/  VIADD R0, R8, 0x1 ;  /* 0x0000000108007836 */ /* 0x000fe40000000000 */
[----:B------:R-:W-:-:S07]  /*0a10*/  @P1 IMAD.MOV R0, RZ, RZ, R8 ;  /* 0x000000ffff001224 */ /* 0x000fce00078e0208 */
.L_x_4:
[----:B------:R-:W-:Y:S05]  /*0a20*/  BRA.U !UP1, `(.L_x_0) ;  /* 0x0000000109387547 */ /* 0x000fea000b800000 */
[----:B------:R-:W-:Y:S01]  /*0a30*/  IMAD.WIDE.U32 R4, R11, 0x4, R4 ;  /* 0x000000040b047825 */ /* 0x000fe200078e0004 */
[----:B------:R-:W-:Y:S02]  /*0a40*/  UIADD3 UR4, UPT, UPT, -UR4, URZ, URZ ;  /* 0x000000ff04047290 */ /* 0x000fe4000fffe1ff */
[----:B------:R-:W-:-:S10]  /*0a50*/  MOV R7, R4 ;  /* 0x0000000400077202 */ /* 0x000fd40000000f00 */
.L_x_5:
[----:B------:R-:W-:-:S06]  /*0a60*/  IMAD.MOV.U32 R4, RZ, RZ, R7 ;  /* 0x000000ffff047224 */ /* 0x000fcc00078e0007 */
[----:B------:R0:W2:Y:S01]  /*0a70*/  LDG.E R4, desc[UR10][R4.64] ;  /* 0x0000000a04047981 */ /* 0x0000a2000c1e1900 */
[----:B------:R-:W-:Y:S01]  /*0a80*/  UIADD3 UR4, UPT, UPT, UR4, 0x1, URZ ;  /* 0x0000000104047890 */ /* 0x000fe2000fffe0ff */
[----:B------:R-:W-:Y:S01]  /*0a90*/  VIADD R6, R0, 0x1 ;  /* 0x0000000100067836 */ /* 0x000fe20000000000 */
[----:B------:R-:W-:Y:S02]  /*0aa0*/  IADD3 R7, P1, PT, R7, 0x4, RZ ;  /* 0x0000000407077810 */ /* 0x000fe40007f3e0ff */
[----:B------:R-:W-:Y:S02]  /*0ab0*/  UISETP.NE.AND UP0, UPT, UR4, URZ, UPT ;  /* 0x000000ff0400728c */ /* 0x000fe4000bf05270 */
[----:B0-----:R-:W-:Y:S02]  /*0ac0*/  IADD3.X R5, PT, PT, RZ, R5, RZ, P1, !PT ;  /* 0x00000005ff057210 */ /* 0x001fe40000ffe4ff */
[----:B--2--5:R-:W-:-:S13]  /*0ad0*/  ISETP.NE.AND P0, PT, R4, R13, PT ;  /* 0x0000000d0400720c */ /* 0x024fda0003f05270 */
[----:B------:R-:W-:-:S04]  /*0ae0*/  @P0 IMAD.MOV R6, RZ, RZ, R0 ;  /* 0x000000ffff060224 */ /* 0x000fc800078e0200 */
[----:B------:R-:W-:Y:S01]  /*0af0*/  IMAD.MOV.U32 R0, RZ, RZ, R6 ;  /* 0x000000ffff007224 */ /* 0x000fe200078e0006 */
[----:B------:R-:W-:Y:S06]  /*0b00*/  BRA.U UP0, `(.L_x_5) ;  /* 0xfffffffd00d47547 */ /* 0x000fec000b83ffff */
.L_x_0:
[----:B------:R-:W0:Y:S02]  /*0b10*/  LDCU UR4, c[0x0][0x39c] ;  /* 0x00007380ff0477ac */ /* 0x000e240008000800 */
[----:B0-----:R-:W-:-:S13]  /*0b20*/  ISETP.GE.AND P0, PT, R0, UR4, PT ;  /* 0x0000000400007c0c */ /* 0x001fda000bf06270 */
[----:B------:R-:W-:Y:S05]  /*0b30*/  @P0 EXIT ;  /* 0x000000000000094d */ /* 0x000fea0003800000 */
[----:B------:R-:W0:Y:S02]  /*0b40*/  LDC.64 R4, c[0x0][0x380] ;  /* 0x0000e000ff047b82 */ /* 0x000e240000000a00 */
[----:B0-----:R-:W-:-:S05]  /*0b50*/  IMAD.WIDE R4, R9, 0x4, R4 ;  /* 0x0000000409047825 */ /* 0x001fca00078e0204 */
[----:B------:R-:W2:Y:S04]  /*0b60*/  LDG.E R17, desc[UR10][R4.64] ;  /* 0x0000000a04117981 */ /* 0x000ea8000c1e1900 */
[----:B------:R-:W2:Y:S01]  /*0b70*/  LDG.E R6, desc[UR10][R4.64+0x4] ;  /* 0x0000040a04067981 */ /* 0x000ea2000c1e1900 */
[----:B------:R-:W-:Y:S01]  /*0b80*/  BSSY.RECONVERGENT B0, `(.L_x_6) ;  /* 0x0000075000007945 */ /* 0x000fe20003800200 */
[----:B-----5:R-:W-:Y:S02]  /*0b90*/  IMAD.MOV.U32 R0, RZ, RZ, R13 ;  /* 0x000000ffff007224 */ /* 0x020fe400078e000d */
[----:B------:R0:W-:Y:S04]  /*0ba0*/  STL.128 [R1], RZ ;  /* 0x000000ff01007387 */ /* 0x0001e80000100c00 */
[----:B------:R0:W-:Y:S04]  /*0bb0*/  STL.128 [R1+0x10], RZ ;  /* 0x000010ff01007387 */ /* 0x0001e80000100c00 */
        /* <DEDUP_REMOVED lines=22> */
[----:B------:R0:W-:Y:S01]  /*0d20*/  STL.128 [R1+0x180], RZ ;  /* 0x000180ff01007387 */ /* 0x0001e20000100c00 */
[----:B--2---:R-:W-:-:S13]  /*0d30*/  ISETP.GE.AND P0, PT, R17, R6, PT ;  /* 0x000000061100720c */ /* 0x004fda0003f06270 */
[----:B0-----:R-:W-:Y:S05]  /*0d40*/  @P0 BRA `(.L_x_7) ;  /* 0x0000000400600947 */ /* 0x001fea0003800000 */
[C---:B------:R-:W-:Y:S01]  /*0d50*/  VIADDMNMX R6, R17.reuse, 0x1, R6, !PT ;  /* 0x0000000111067846 */ /* 0x040fe20007800106 */
[----:B------:R-:W-:Y:S01]  /*0d60*/  BSSY.RECONVERGENT B1, `(.L_x_8) ;  /* 0x0000042000017945 */ /* 0x000fe20003800200 */
[----:B------:R-:W-:Y:S02]  /*0d70*/  IMAD.MOV.U32 R16, RZ, RZ, RZ ;  /* 0x000000ffff107224 */ /* 0x000fe400078e00ff */
[----:B------:R-:W-:Y:S02]  /*0d80*/  IMAD.MOV.U32 R0, RZ, RZ, R13 ;  /* 0x000000ffff007224 */ /* 0x000fe400078e000d */
[----:B------:R-:W-:Y:S01]  /*0d90*/  IMAD.IADD R18, R6, 0x1, -R17 ;  /* 0x0000000106127824 */ /* 0x000fe200078e0a11 */
[----:B------:R-:W-:-:S04]  /*0da0*/  IADD3 R6, PT, PT, R17, -R6, RZ ;  /* 0x8000000611067210 */ /* 0x000fc80007ffe0ff */
[----:B------:R-:W-:Y:S02]  /*0db0*/  ISETP.GT.U32.AND P1, PT, R6, -0x4, PT ;  /* 0xfffffffc0600780c */ /* 0x000fe40003f24070 */
[----:B------:R-:W-:-:S04]  /*0dc0*/  LOP3.LUT R12, R18, 0x3, RZ, 0xc0, !PT ;  /* 0x00000003120c7812 */ /* 0x000fc800078ec0ff */
[----:B------:R-:W-:-:S07]  /*0dd0*/  ISETP.NE.AND P0, PT, R12, RZ, PT ;  /* 0x000000ff0c00720c */ /* 0x000fce0003f05270 */
[----:B------:R-:W-:Y:S06]  /*0de0*/  @P1 BRA `(.L_x_9) ;  /* 0x0000000000e41947 */ /* 0x000fec0003800000 */
[----:B------:R-:W0:Y:S01]  /*0df0*/  LDC.64 R6, c[0x0][0x388] ;  /* 0x0000e200ff067b82 */ /* 0x000e220000000a00 */
[----:B------:R-:W-:Y:S01]  /*0e00*/  LOP3.LUT R18, R18, 0xfffffffc, RZ, 0xc0, !PT ;  /* 0xfffffffc12127812 */ /* 0x000fe200078ec0ff */
[----:B------:R-:W-:Y:S02]  /*0e10*/  HFMA2 R16, -RZ, RZ, 0, 0 ;  /* 0x00000000ff107431 */ /* 0x000fe400000001ff */
[----:B------:R-:W-:Y:S02]  /*0e20*/  IMAD.MOV.U32 R0, RZ, RZ, R13 ;  /* 0x000000ffff007224 */ /* 0x000fe400078e000d */
[----:B------:R-:W-:Y:S02]  /*0e30*/  IMAD.MOV R18, RZ, RZ, -R18 ;  /* 0x000000ffff127224 */ /* 0x000fe400078e0a12 */
[----:B------:R-:W1:Y:S01]  /*0e40*/  LDC.64 R4, c[0x0][0x390] ;  /* 0x0000e400ff047b82 */ /* 0x000e620000000a00 */
[----:B0-----:R-:W-:-:S05]  /*0e50*/  IADD3 R6, P1, PT, R6, 0x8, RZ ;  /* 0x0000000806067810 */ /* 0x001fca0007f3e0ff */
[----:B------:R-:W-:-:S08]  /*0e60*/  IMAD.X R7, RZ, RZ, R7, P1 ;  /* 0x000000ffff077224 */ /* 0x000fd000008e0607 */
.L_x_10:
[----:B0-----:R-:W-:-:S05]  /*0e70*/  IMAD.WIDE R8, R17, 0x4, R6 ;  /* 0x0000000411087825 */ /* 0x001fca00078e0206 */
[----:B------:R-:W1:Y:S04]  /*0e80*/  LDG.E R15, desc[UR10][R8.64+-0x8] ;  /* 0xfffff80a080f7981 */ /* 0x000e68000c1e1900 */
[----:B------:R-:W2:Y:S04]  /*0e90*/  LDG.E R25, desc[UR10][R8.64+-0x4] ;  /* 0xfffffc0a08197981 */ /* 0x000ea8000c1e1900 */
[----:B------:R-:W3:Y:S01]  /*0ea0*/  LDG.E R11, desc[UR10][R8.64] ;  /* 0x0000000a080b7981 */ /* 0x000ee2000c1e1900 */
[----:B-1----:R-:W-:-:S05]  /*0eb0*/  IMAD.WIDE R14, R15, 0x4, R4 ;  /* 0x000000040f0e7825 */ /* 0x002fca00078e0204 */
[----:B------:R-:W4:Y:S01]  /*0ec0*/  LDG.E R19, desc[UR10][R14.64] ;  /* 0x0000000a0e137981 */ /* 0x000f22000c1e1900 */
[----:B--2---:R-:W-:-:S05]  /*0ed0*/  IMAD.WIDE R24, R25, 0x4, R4 ;  /* 0x0000000419187825 */ /* 0x004fca00078e0204 */
[----:B------:R-:W2:Y:S01]  /*0ee0*/  LDG.E R20, desc[UR10][R24.64] ;  /* 0x0000000a18147981 */ /* 0x000ea2000c1e1900 */
[----:B---3--:R-:W-:-:S03]  /*0ef0*/  IMAD.WIDE R10, R11, 0x4, R4 ;  /* 0x000000040b0a7825 */ /* 0x008fc600078e0204 */
[----:B------:R-:W3:Y:S04]  /*0f00*/  LDG.E R15, desc[UR10][R8.64+0x4] ;  /* 0x0000040a080f7981 */ /* 0x000ee8000c1e1900 */
[----:B------:R-:W5:Y:S01]  /*0f10*/  LDG.E R10, desc[UR10][R10.64] ;  /* 0x0000000a0a0a7981 */ /* 0x000f62000c1e1900 */
[----:B----4-:R-:W-:-:S13]  /*0f20*/  ISETP.GT.AND P5, PT, R19, 0x63, PT ;  /* 0x000000631300780c */ /* 0x010fda0003fa4270 */
[----:B------:R-:W-:-:S05]  /*0f30*/  @!P5 IMAD R22, R19, 0x4, R1 ;  /* 0x000000041316d824 */ /* 0x000fca00078e0201 */
[----:B------:R-:W4:Y:S01]  /*0f40*/  @!P5 LDL R21, [R22] ;  /* 0x000000001615d983 */ /* 0x000f220000100800 */
[----:B--2---:R-:W-:-:S13]  /*0f50*/  ISETP.GT.AND P2, PT, R20, 0x63, PT ;  /* 0x000000631400780c */ /* 0x004fda0003f44270 */
[----:B------:R-:W-:Y:S01]  /*0f60*/  @!P2 IMAD R26, R20, 0x4, R1 ;  /* 0x00000004141aa824 */ /* 0x000fe200078e0201 */
[----:B----4-:R-:W-:-:S05]  /*0f70*/  @!P5 IADD3 R23, PT, PT, R21, 0x1, RZ ;  /* 0x000000011517d810 */ /* 0x010fca0007ffe0ff */
[----:B------:R0:W-:Y:S04]  /*0f80*/  @!P5 STL [R22], R23 ;  /* 0x000000171600d387 */ /* 0x0001e80000100800 */
[----:B------:R-:W2:Y:S01]  /*0f90*/  @!P2 LDL R25, [R26] ;  /* 0x000000001a19a983 */ /* 0x000ea20000100800 */
[----:B-----5:R-:W-:Y:S01]  /*0fa0*/  ISETP.GT.AND P1, PT, R10, 0x63, PT ;  /* 0x000000630a00780c */ /* 0x020fe20003f24270 */
[----:B---3--:R-:W-:-:S06]  /*0fb0*/  IMAD.WIDE R14, R15, 0x4, R4 ;  /* 0x000000040f0e7825 */ /* 0x008fcc00078e0204 */
[----:B------:R-:W3:Y:S06]  /*0fc0*/  LDG.E R14, desc[UR10][R14.64] ;  /* 0x0000000a0e0e7981 */ /* 0x000eec000c1e1900 */
[----:B------:R-:W-:Y:S01]  /*0fd0*/  @!P1 LEA R24, R10, R1, 0x2 ;  /* 0x000000010a189211 */ /* 0x000fe200078e10ff */
[----:B--2---:R-:W-:-:S05]  /*0fe0*/  @!P2 VIADD R27, R25, 0x1 ;  /* 0x00000001191ba836 */ /* 0x004fca0000000000 */
[----:B------:R0:W-:Y:S04]  /*0ff0*/  @!P2 STL [R26], R27 ;  /* 0x0000001b1a00a387 */ /* 0x0001e80000100800 */
[----:B------:R-:W2:Y:S01]  /*1000*/  @!P1 LDL R9, [R24] ;  /* 0x0000000018099983 */ /* 0x000ea20000100800 */
[----:B---3--:R-:W-:-:S13]  /*1010*/  ISETP.GT.AND P3, PT, R14, 0x63, PT ;  /* 0x000000630e00780c */ /* 0x008fda0003f64270 */
[----:B------:R-:W-:Y:S02]  /*1020*/  @!P3 IMAD R8, R14, 0x4, R1 ;  /* 0x000000040e08b824 */ /* 0x000fe400078e0201 */
[----:B--2---:R-:W-:-:S05]  /*1030*/  @!P1 VIADD R11, R9, 0x1 ;  /* 0x00000001090b9836 */ /* 0x004fca0000000000 */
[----:B------:R0:W-:Y:S04]  /*1040*/  @!P1 STL [R24], R11 ;  /* 0x0000000b18009387 */ /* 0x0001e80000100800 */
[----:B------:R-:W2:Y:S01]  /*1050*/  @!P3 LDL R29, [R8] ;  /* 0x00000000081db983 */ /* 0x000ea20000100800 */
[----:B------:R-:W-:-:S04]  /*1060*/  @!P5 ISETP.GE.AND P6, PT, R21, R16, PT ;  /* 0x000000101500d20c */ /* 0x000fc80003fc6270 */
[----:B------:R-:W-:Y:S01]  /*1070*/  @!P5 SEL R16, R16, R23, !P6 ;  /* 0x000000171010d207 */ /* 0x000fe20007000000 */
[----:B------:R-:W-:Y:S01]  /*1080*/  VIADD R18, R18, 0x4 ;  /* 0x0000000412127836 */ /* 0x000fe20000000000 */
[----:B------:R-:W-:Y:S02]  /*1090*/  @!P5 SEL R0, R0, R19, !P6 ;  /* 0x000000130000d207 */ /* 0x000fe40007000000 */
[----:B------:R-:W-:-:S04]  /*10a0*/  @!P2 ISETP.GE.AND P4, PT, R25, R16, PT ;  /* 0x000000101900a20c */ /* 0x000fc80003f86270 */
[----:B------:R-:W-:Y:S02]  /*10b0*/  @!P2 SEL R16, R16, R27, !P4 ;  /* 0x0000001b1010a207 */ /* 0x000fe40006000000 */
[----:B------:R-:W-:Y:S02]  /*10c0*/  @!P2 SEL R0, R0, R20, !P4 ;  /* 0x000000140000a207 */ /* 0x000fe40006000000 */
[----:B------:R-:W-:Y:S02]  /*10d0*/  ISETP.NE.AND P4, PT, R18, RZ, PT ;  /* 0x000000ff1200720c */ /* 0x000fe40003f85270 */
[----:B------:R-:W-:-:S04]  /*10e0*/  @!P1 ISETP.GE.AND P5, PT, R9, R16, PT ;  /* 0x000000100900920c */ /* 0x000fc80003fa6270 */
[----:B------:R-:W-:Y:S02]  /*10f0*/  @!P1 SEL R16, R16, R11, !P5 ;  /* 0x0000000b10109207 */ /* 0x000fe40006800000 */
[----:B------:R-:W-:Y:S01]  /*1100*/  @!P1 SEL R0, R0, R10, !P5 ;  /* 0x0000000a00009207 */ /* 0x000fe20006800000 */
[----:B------:R-:W-:Y:S01]  /*1110*/  VIADD R17, R17, 0x4 ;  /* 0x0000000411117836 */ /* 0x000fe20000000000 */
[----:B--2---:R-:W-:-:S05]  /*1120*/  @!P3 IADD3 R15, PT, PT, R29, 0x1, RZ ;  /* 0x000000011d0fb810 */ /* 0x004fca0007ffe0ff */
[----:B------:R0:W-:Y:S01]  /*1130*/  @!P3 STL [R8], R15 ;  /* 0x0000000f0800b387 */ /* 0x0001e20000100800 */
[----:B------:R-:W-:-:S04]  /*1140*/  @!P3 ISETP.GE.AND P2, PT, R29, R16, PT ;  /* 0x000000101d00b20c */ /* 0x000fc80003f46270 */
[----:B------:R-:W-:Y:S02]  /*1150*/  @!P3 SEL R16, R16, R15, !P2 ;  /* 0x0000000f1010b207 */ /* 0x000fe40005000000 */
[----:B------:R-:W-:Y:S01]  /*1160*/  @!P3 SEL R0, R0, R14, !P2 ;  /* 0x0000000e0000b207 */ /* 0x000fe20005000000 */
[----:B------:R-:W-:Y:S06]  /*1170*/  @P4 BRA `(.L_x_10) ;  /* 0xfffffffc003c4947 */ /* 0x000fec000383ffff */
.L_x_9:
[----:B------:R-:W-:Y:S05]  /*1180*/  BSYNC.RECONVERGENT B1 ;  /* 0x0000000000017941 */ /* 0x000fea0003800200 */
.L_x_8:
[----:B------:R-:W-:Y:S05]  /*1190*/  @!P0 BRA `(.L_x_7) ;  /* 0x00000000004c8947 */ /* 0x000fea0003800000 */
[----:B------:R-:W1:Y:S01]  /*11a0*/  LDC.64 R4, c[0x0][0x390] ;  /* 0x0000e400ff047b82 */ /* 0x000e620000000a00 */
[----:B------:R-:W-:-:S07]  /*11b0*/  IADD3 R12, PT, PT, -R12, RZ, RZ ;  /* 0x000000ff0c0c7210 */ /* 0x000fce0007ffe1ff */
[----:B------:R-:W2:Y:S02]  /*11c0*/  LDC.64 R6, c[0x0][0x388] ;  /* 0x0000e200ff067b82 */ /* 0x000ea40000000a00 */
.L_x_11:
[----:B0-2---:R-:W-:-:S06]  /*11d0*/  IMAD.WIDE R8, R17, 0x4, R6 ;  /* 0x0000000411087825 */ /* 0x005fcc00078e0206 */
[----:B------:R-:W1:Y:S02]  /*11e0*/  LDG.E R9, desc[UR10][R8.64] ;  /* 0x0000000a08097981 */ /* 0x000e64000c1e1900 */
[----:B-1----:R-:W-:-:S06]  /*11f0*/  IMAD.WIDE R10, R9, 0x4, R4 ;  /* 0x00000004090a7825 */ /* 0x002fcc00078e0204 */
[----:B------:R-:W2:Y:S02]  /*1200*/  LDG.E R10, desc[UR10][R10.64] ;  /* 0x0000000a0a0a7981 */ /* 0x000ea4000c1e1900 */
[----:B--2---:R-:W-:-:S13]  /*1210*/  ISETP.GT.AND P0, PT, R10, 0x63, PT ;  /* 0x000000630a00780c */ /* 0x004fda0003f04270 */
[----:B---3--:R-:W-:-:S05]  /*1220*/  @!P0 IMAD R14, R10, 0x4, R1 ;  /* 0x000000040a0e8824 */ /* 0x008fca00078e0201 */
[----:B------:R-:W2:Y:S01]  /*1230*/  @!P0 LDL R15, [R14] ;  /* 0x000000000e0f8983 */ /* 0x000ea20000100800 */
[----:B------:R-:W-:Y:S01]  /*1240*/  IADD3 R12, PT, PT, R12, 0x1, RZ ;  /* 0x000000010c0c7810 */ /* 0x000fe20007ffe0ff */
[----:B------:R-:W-:-:S03]  /*1250*/  VIADD R17, R17, 0x1 ;  /* 0x0000000111117836 */ /* 0x000fc60000000000 */
[----:B------:R-:W-:Y:S01]  /*1260*/  ISETP.NE.AND P2, PT, R12, RZ, PT ;  /* 0x000000ff0c00720c */ /* 0x000fe20003f45270 */
[C---:B--2---:R-:W-:Y:S01]  /*1270*/  @!P0 VIADD R19, R15.reuse, 0x1 ;  /* 0x000000010f138836 */ /* 0x044fe20000000000 */
[----:B------:R-:W-:-:S04]  /*1280*/  @!P0 ISETP.GE.AND P1, PT, R15, R16, PT ;  /* 0x000000100f00820c */ /* 0x000fc80003f26270 */
[----:B------:R3:W-:Y:S01]  /*1290*/  @!P0 STL [R14], R19 ;  /* 0x000000130e008387 */ /* 0x0007e20000100800 */
[----:B------:R-:W-:Y:S02]  /*12a0*/  @!P0 SEL R16, R16, R19, !P1 ;  /* 0x0000001310108207 */ /* 0x000fe40004800000 */
[----:B------:R-:W-:-:S04]  /*12b0*/  @!P0 SEL R0, R0, R10, !P1 ;  /* 0x0000000a00008207 */ /* 0x000fc80004800000 */
[----:B------:R-:W-:Y:S05]  /*12c0*/  @P2 BRA `(.L_x_11) ;  /* 0xfffffffc00c02947 */ /* 0x000fea000383ffff */
.L_x_7:
[----:B------:R-:W-:Y:S05]  /*12d0*/  BSYNC.RECONVERGENT B0 ;  /* 0x0000000000007941 */ /* 0x000fea0003800200 */
.L_x_6:
[----:B------:R-:W-:-:S13]  /*12e0*/  ISETP.NE.AND P0, PT, R0, R13, PT ;  /* 0x0000000d0000720c */ /* 0x000fda0003f05270 */
[----:B------:R-:W-:Y:S05]  /*12f0*/  @!P0 EXIT ;  /* 0x000000000000894d */ /* 0x000fea0003800000 */
[----:B------:R-:W-:Y:S01]  /*1300*/  STG.E desc[UR10][R2.64], R0 ;  /* 0x0000000002007986 */ /* 0x000fe2000c10190a */
[----:B------:R-:W-:Y:S05]  /*1310*/  EXIT ;  /* 0x000000000000794d */ /* 0x000fea0003800000 */
.L_x_12:
[----:B------:R-:W-:-:S00]  /*1320*/  BRA `(.L_x_12) ;  /* 0xfffffffc00fc7947 */ /* 0x000fc0000383ffff */
[----:B------:R-:W-:-:S00]  /*1330*/  NOP ;  /* 0x0000000000007918 */ /* 0x000fc00000000000 */
        /* <DEDUP_REMOVED lines=12> */
.L_x_53:


//--------------------- .text._Z21computeModularityGainPiS_S_iS_Pfff --------------------------
	.section	.text._Z21computeModularityGainPiS_S_iS_Pfff,"ax",@progbits
	.align	128
        .global         _Z21computeModularityGainPiS_S_iS_Pfff
        .type           _Z21computeModularityGainPiS_S_iS_Pfff,@function
        .size           _Z21computeModularityGainPiS_S_iS_Pfff,(.L_x_52 - _Z21computeModularityGainPiS_S_iS_Pfff)
        .other          _Z21computeModularityGainPiS_S_iS_Pfff,@"STO_CUDA_ENTRY STV_DEFAULT"
_Z21computeModularityGainPiS_S_iS_Pfff:
.text._Z21computeModularityGainPiS_S_iS_Pfff:
[----:B------:R-:W-:Y:S01]  /*0000*/  LDC R1, c[0x0][0x37c] ;  /* 0x0000df00ff017b82 */ /* 0x000fe20000000800 */
[----:B------:R-:W0:Y:S07]  /*0010*/  S2R R0, SR_TID.X ;  /* 0x0000000000007919 */ /* 0x000e2e0000002100 */
[----:B------:R-:W0:Y:S01]  /*0020*/  S2UR UR4, SR_CTAID.X ;  /* 0x00000000000479c3 */ /* 0x000e220000002500 */
[----:B------:R-:W1:Y:S07]  /*0030*/  LDCU UR5, c[0x0][0x398] ;  /* 0x00007300ff0577ac */ /* 0x000e6e0008000800 */
[----:B------:R-:W0:Y:S02]  /*0040*/  LDC R11, c[0x0][0x360] ;  /* 0x0000d800ff0b7b82 */ /* 0x000e240000000800 */
[----:B0-----:R-:W-:-:S05]  /*0050*/  IMAD R11, R11, UR4, R0 ;  /* 0x000000040b0b7c24 */ /* 0x001fca000f8e0200 */
[----:B-1----:R-:W-:-:S13]  /*0060*/  ISETP.GE.AND P0, PT, R11, UR5, PT ;  /* 0x000000050b007c0c */ /* 0x002fda000bf06270 */
[----:B------:R-:W-:Y:S05]  /*0070*/  @P0 EXIT ;  /* 0x000000000000094d */ /* 0x000fea0003800000 */
[----:B------:R-:W0:Y:S01]  /*0080*/  LDC.64 R4, c[0x0][0x380] ;  /* 0x0000e000ff047b82 */ /* 0x000e220000000a00 */
[----:B------:R-:W1:Y:S07]  /*0090*/  LDCU.64 UR4, c[0x0][0x358] ;  /* 0x00006b00ff0477ac */ /* 0x000e6e0008000a00 */
[----:B------:R-:W2:Y:S01]  /*00a0*/  LDC.64 R16, c[0x0][0x390] ;  /* 0x0000e400ff107b82 */ /* 0x000ea20000000a00 */
[----:B0-----:R-:W-:-:S05]  /*00b0*/  IMAD.WIDE R4, R11, 0x4, R4 ;  /* 0x000000040b047825 */ /* 0x001fca00078e0204 */
[----:B-1----:R-:W3:Y:S04]  /*00c0*/  LDG.E R0, desc[UR4][R4.64+0x4] ;  /* 0x0000040404007981 */ /* 0x002ee8000c1e1900 */
[----:B------:R-:W3:Y:S01]  /*00d0*/  LDG.E R3, desc[UR4][R4.64] ;  /* 0x0000000404037981 */ /* 0x000ee2000c1e1900 */
[----:B--2---:R-:W-:-:S05]  /*00e0*/  IMAD.WIDE R10, R11, 0x4, R16 ;  /* 0x000000040b0a7825 */ /* 0x004fca00078e0210 */
[----:B------:R0:W5:Y:S01]  /*00f0*/  LDG.E R2, desc[UR4][R10.64] ;  /* 0x000000040a027981 */ /* 0x000162000c1e1900 */
[----:B------:R-:W-:Y:S01]  /*0100*/  BSSY.RECONVERGENT B0, `(.L_x_13) ;  /* 0x00000c5000007945 */ /* 0x000fe20003800200 */
[----:B------:R-:W-:Y:S01]  /*0110*/  HFMA2 R9, -RZ, RZ, 0, 0 ;  /* 0x00000000ff097431 */ /* 0x000fe200000001ff */
[----:B---3--:R-:W-:-:S13]  /*0120*/  ISETP.GT.AND P2, PT, R0, R3, PT ;  /* 0x000000030000720c */ /* 0x008fda0003f44270 */
[----:B0-----:R-:W-:Y:S05]  /*0130*/  @!P2 BRA `(.L_x_14) ;  /* 0x0000000c0004a947 */ /* 0x001fea0003800000 */
[----:B------:R-:W-:Y:S01]  /*0140*/  VIADDMNMX R4, R3, 0x1, R0, !PT ;  /* 0x0000000103047846 */ /* 0x000fe20007800100 */
[----:B------:R-:W-:Y:S01]  /*0150*/  BSSY.RECONVERGENT B1, `(.L_x_15) ;  /* 0x0000062000017945 */ /* 0x000fe20003800200 */
[----:B------:R-:W-:-:S03]  /*0160*/  IMAD.MOV.U32 R9, RZ, RZ, RZ ;  /* 0x000000ffff097224 */ /* 0x000fc600078e00ff */
[----:B------:R-:W-:Y:S01]  /*0170*/  IMAD.IADD R5, R4, 0x1, -R3 ;  /* 0x0000000104057824 */ /* 0x000fe200078e0a03 */
[----:B------:R-:W-:-:S04]  /*0180*/  IADD3 R4, PT, PT, R3, -R4, RZ ;  /* 0x8000000403047210 */ /* 0x000fc80007ffe0ff */
[----:B------:R-:W-:Y:S02]  /*0190*/  ISETP.GT.U32.AND P1, PT, R4, -0x10, PT ;  /* 0xfffffff00400780c */ /* 0x000fe40003f24070 */
[----:B------:R-:W-:Y:S02]  /*01a0*/  LOP3.LUT R6, R5, 0xf, RZ, 0xc0, !PT ;  /* 0x0000000f05067812 */ /* 0x000fe400078ec0ff */
[----:B------:R-:W-:Y:S02]  /*01b0*/  MOV R4, R3 ;  /* 0x0000000300047202 */ /* 0x000fe40000000f00 */
[----:B------:R-:W-:-:S07]  /*01c0*/  ISETP.NE.AND P0, PT, R6, RZ, PT ;  /* 0x000000ff0600720c */ /* 0x000fce0003f05270 */
[----:B------:R-:W-:Y:S06]  /*01d0*/  @P1 BRA `(.L_x_16) ;  /* 0x0000000400641947 */ /* 0x000fec0003800000 */
[----:B------:R-:W-:Y:S02]  /*01e0*/  LOP3.LUT R7, R5, 0xfffffff0, RZ, 0xc0, !PT ;  /* 0xfffffff005077812 */ /* 0x000fe400078ec0ff */
[----:B------:R-:W-:Y:S01]  /*01f0*/  CS2R R8, SRZ ;  /* 0x0000000000087805 */ /* 0x000fe2000001ff00 */
[----:B------:R-:W-:-:S07]  /*0200*/  IMAD.MOV.U32 R4, RZ, RZ, R3 ;  /* 0x000000ffff047224 */ /* 0x000fce00078e0003 */
.L_x_17:
[----:B------:R-:W0:Y:S02]  /*0210*/  LDC.64 R26, c[0x0][0x388] ;  /* 0x0000e200ff1a7b82 */ /* 0x000e240000000a00 */
[----:B0-----:R-:W-:-:S05]  /*0220*/  IMAD.WIDE R26, R4, 0x4, R26 ;  /* 0x00000004041a7825 */ /* 0x001fca00078e021a */
[----:B------:R-:W2:Y:S04]  /*0230*/  LDG.E R19, desc[UR4][R26.64] ;  /* 0x000000041a137981 */ /* 0x000ea8000c1e1900 */
[----:B------:R-:W3:Y:S04]  /*0240*/  LDG.E R15, desc[UR4][R26.64+0x4] ;  /* 0x000004041a0f7981 */ /* 0x000ee8000c1e1900 */
[----:B------:R-:W4:Y:S04]  /*0250*/  LDG.E R23, desc[UR4][R26.64+0x8] ;  /* 0x000008041a177981 */ /* 0x000f28000c1e1900 */
[----:B------:R-:W4:Y:S04]  /*0260*/  LDG.E R25, desc[UR4][R26.64+0xc] ;  /* 0x00000c041a197981 */ /* 0x000f28000c1e1900 */
[----:B------:R-:W4:Y:S04]  /*0270*/  LDG.E R13, desc[UR4][R26.64+0x10] ;  /* 0x000010041a0d7981 */ /* 0x000f28000c1e1900 */
[----:B------:R-:W4:Y:S01]  /*0280*/  LDG.E R29, desc[UR4][R26.64+0x18] ;  /* 0x000018041a1d7981 */ /* 0x000f22000c1e1900 */
[----:B--2---:R-:W-:-:S04]  /*0290*/  IMAD.WIDE R18, R19, 0x4, R16 ;  /* 0x0000000413127825 */ /* 0x004fc800078e0210 */
[--C-:B---3--:R-:W-:Y:S01]  /*02a0*/  IMAD.WIDE R14, R15, 0x4, R16.reuse ;  /* 0x000000040f0e7825 */ /* 0x108fe200078e0210 */
[----:B------:R-:W2:Y:S03]  /*02b0*/  LDG.E R20, desc[UR4][R18.64] ;  /* 0x0000000412147981 */ /* 0x000ea6000c1e1900 */
[--C-:B----4-:R-:W-:Y:S01]  /*02c0*/  IMAD.WIDE R22, R23, 0x4, R16.reuse ;  /* 0x0000000417167825 */ /* 0x110fe200078e0210 */
[----:B------:R-:W3:Y:S03]  /*02d0*/  LDG.E R21, desc[UR4][R14.64] ;  /* 0x000000040e157981 */ /* 0x000ee6000c1e1900 */
[--C-:B------:R-:W-:Y:S02]  /*02e0*/  IMAD.WIDE R24, R25, 0x4, R16.reuse ;  /* 0x0000000419187825 */ /* 0x100fe400078e0210 */
[----:B------:R-:W4:Y:S04]  /*02f0*/  LDG.E R23, desc[UR4][R22.64] ;  /* 0x0000000416177981 */ /* 0x000f28000c1e1900 */
[----:B------:R-:W4:Y:S01]  /*0300*/  LDG.E R25, desc[UR4][R24.64] ;  /* 0x0000000418197981 */ /* 0x000f22000c1e1900 */
[----:B------:R-:W-:-:S03]  /*0310*/  IMAD.WIDE R12, R13, 0x4, R16 ;  /* 0x000000040d0c7825 */ /* 0x000fc600078e0210 */
[----:B------:R-:W4:Y:S04]  /*0320*/  LDG.E R15, desc[UR4][R26.64+0x14] ;  /* 0x000014041a0f7981 */ /* 0x000f28000c1e1900 */
[----:B------:R-:W4:Y:S04]  /*0330*/  LDG.E R13, desc[UR4][R12.64] ;  /* 0x000000040c0d7981 */ /* 0x000f28000c1e1900 */
[----:B------:R-:W4:Y:S04]  /*0340*/  LDG.E R18, desc[UR4][R26.64+0x1c] ;  /* 0x00001c041a127981 */ /* 0x000f28000c1e1900 */
[----:B------:R-:W4:Y:S04]  /*0350*/  LDG.E R19, desc[UR4][R26.64+0x20] ;  /* 0x000020041a137981 */ /* 0x000f28000c1e1900 */
[----:B------:R-:W4:Y:S04]  /*0360*/  LDG.E R14, desc[UR4][R26.64+0x24] ;  /* 0x000024041a0e7981 */ /* 0x000f28000c1e1900 */
[----:B------:R-:W4:Y:S01]  /*0370*/  LDG.E R22, desc[UR4][R26.64+0x28] ;  /* 0x000028041a167981 */ /* 0x000f22000c1e1900 */
[----:B--2--5:R-:W-:-:S03]  /*0380*/  ISETP.NE.AND P5, PT, R20, R2, PT ;  /* 0x000000021400720c */ /* 0x024fc60003fa5270 */
[----:B------:R-:W2:Y:S01]  /*0390*/  LDG.E R20, desc[UR4][R26.64+0x2c] ;  /* 0x00002c041a147981 */ /* 0x000ea2000c1e1900 */
[----:B---3--:R-:W-:-:S03]  /*03a0*/  ISETP.NE.AND P6, PT, R21, R2, PT ;  /* 0x000000021500720c */ /* 0x008fc60003fc5270 */
[----:B------:R-:W3:Y:S01]  /*03b0*/  LDG.E R21, desc[UR4][R26.64+0x30] ;  /* 0x000030041a157981 */ /* 0x000ee2000c1e1900 */
[----:B----4-:R-:W-:-:S03]  /*03c0*/  ISETP.NE.AND P1, PT, R23, R2, PT ;  /* 0x000000021700720c */ /* 0x010fc60003f25270 */
[----:B------:R-:W4:Y:S01]  /*03d0*/  LDG.E R23, desc[UR4][R26.64+0x34] ;  /* 0x000034041a177981 */ /* 0x000f22000c1e1900 */
[----:B------:R-:W-:-:S03]  /*03e0*/  ISETP.NE.AND P3, PT, R25, R2, PT ;  /* 0x000000021900720c */ /* 0x000fc60003f65270 */
[----:B------:R-:W4:Y:S04]  /*03f0*/  LDG.E R25, desc[UR4][R26.64+0x38] ;  /* 0x000038041a197981 */ /* 0x000f28000c1e1900 */
[----:B------:R-:W4:Y:S01]  /*0400*/  LDG.E R27, desc[UR4][R26.64+0x3c] ;  /* 0x00003c041a1b7981 */ /* 0x000f22000c1e1900 */
[----:B------:R-:W-:Y:S01]  /*0410*/  ISETP.NE.AND P4, PT, R13, R2, PT ;  /* 0x000000020d00720c */ /* 0x000fe20003f85270 */
[----:B------:R-:W-:-:S04]  /*0420*/  IMAD.WIDE R28, R29, 0x4, R16 ;  /* 0x000000041d1c7825 */ /* 0x000fc800078e0210 */
[--C-:B------:R-:W-:Y:S02]  /*0430*/  IMAD.WIDE R12, R15, 0x4, R16.reuse ;  /* 0x000000040f0c7825 */ /* 0x100fe400078e0210 */
[----:B------:R0:W4:Y:S04]  /*0440*/  LDG.E R15, desc[UR4][R28.64] ;  /* 0x000000041c0f7981 */ /* 0x000128000c1e1900 */
[----:B------:R-:W4:Y:S01]  /*0450*/  LDG.E R13, desc[UR4][R12.64] ;  /* 0x000000040c0d7981 */ /* 0x000f22000c1e1900 */
[----:B0-----:R-:W-:-:S04]  /*0460*/  IMAD.WIDE R28, R18, 0x4, R16 ;  /* 0x00000004121c7825 */ /* 0x001fc800078e0210 */
[--C-:B------:R-:W-:Y:S02]  /*0470*/  IMAD.WIDE R18, R19, 0x4, R16.reuse ;  /* 0x0000000413127825 */ /* 0x100fe400078e0210 */
[----:B------:R-:W4:Y:S04]  /*0480*/  LDG.E R29, desc[UR4][R28.64] ;  /* 0x000000041c1d7981 */ /* 0x000f28000c1e1900 */
[----:B------:R0:W4:Y:S02]  /*0490*/  LDG.E R12, desc[UR4][R18.64] ;  /* 0x00000004120c7981 */ /* 0x000124000c1e1900 */
[----:B0-----:R-:W-:-:S05]  /*04a0*/  IMAD.WIDE R18, R14, 0x4, R16 ;  /* 0x000000040e127825 */ /* 0x001fca00078e0210 */
[----:B------:R0:W4:Y:S02]  /*04b0*/  LDG.E R14, desc[UR4][R18.64] ;  /* 0x00000004120e7981 */ /* 0x000124000c1e1900 */
[----:B0-----:R-:W-:-:S05]  /*04c0*/  IMAD.WIDE R18, R22, 0x4, R16 ;  /* 0x0000000416127825 */ /* 0x001fca00078e0210 */
[----:B------:R2:W4:Y:S02]  /*04d0*/  LDG.E R28, desc[UR4][R18.64] ;  /* 0x00000004121c7981 */ /* 0x000524000c1e1900 */
[----:B--2---:R-:W-:-:S04]  /*04e0*/  IMAD.WIDE R18, R20, 0x4, R16 ;  /* 0x0000000414127825 */ /* 0x004fc800078e0210 */
[--C-:B---3--:R-:W-:Y:S02]  /*04f0*/  IMAD.WIDE R20, R21, 0x4, R16.reuse ;  /* 0x0000000415147825 */ /* 0x108fe400078e0210 */
[----:B------:R-:W2:Y:S02]  /*0500*/  LDG.E R19, desc[UR4][R18.64] ;  /* 0x0000000412137981 */ /* 0x000ea4000c1e1900 */
[--C-:B----4-:R-:W-:Y:S02]  /*0510*/  IMAD.WIDE R22, R23, 0x4, R16.reuse ;  /* 0x0000000417167825 */ /* 0x110fe400078e0210 */
[----:B------:R-:W3:Y:S02]  /*0520*/  LDG.E R21, desc[UR4][R20.64] ;  /* 0x0000000414157981 */ /* 0x000ee4000c1e1900 */
[--C-:B------:R-:W-:Y:S02]  /*0530*/  IMAD.WIDE R24, R25, 0x4, R16.reuse ;  /* 0x0000000419187825 */ /* 0x100fe400078e0210 */
[----:B------:R-:W4:Y:S04]  /*0540*/  LDG.E R23, desc[UR4][R22.64] ;  /* 0x0000000416177981 */ /* 0x000f28000c1e1900 */
[----:B------:R-:W4:Y:S01]  /*0550*/  LDG.E R25, desc[UR4][R24.64] ;  /* 0x0000000418197981 */ /* 0x000f22000c1e1900 */
[----:B------:R-:W-:-:S06]  /*0560*/  IMAD.WIDE R26, R27, 0x4, R16 ;  /* 0x000000041b1a7825 */ /* 0x000fcc00078e0210 */
[----:B------:R-:W4:Y:S01]  /*0570*/  LDG.E R27, desc[UR4][R26.64] ;  /* 0x000000041a1b7981 */ /* 0x000f22000c1e1900 */
[----:B------:R-:W-:-:S04]  /*0580*/  @!P5 FADD R9, R9, 1 ;  /* 0x3f8000000909d421 */ /* 0x000fc80000000000 */
[----:B------:R-:W-:Y:S01]  /*0590*/  @!P6 FADD R9, R9, 1 ;  /* 0x3f8000000909e421 */ /* 0x000fe20000000000 */
[----:B------:R-:W-:-:S03]  /*05a0*/  ISETP.NE.AND P5, PT, R13, R2, PT ;  /* 0x000000020d00720c */ /* 0x000fc60003fa5270 */
[----:B------:R-:W-:Y:S01]  /*05b0*/  @!P1 FADD R9, R9, 1 ;  /* 0x3f80000009099421 */ /* 0x000fe20000000000 */
[----:B------:R-:W-:-:S03]  /*05c0*/  ISETP.NE.AND P1, PT, R15, R2, PT ;  /* 0x000000020f00720c */ /* 0x000fc60003f25270 */
[----:B------:R-:W-:-:S04]  /*05d0*/  @!P3 FADD R9, R9, 1 ;  /* 0x3f8000000909b421 */ /* 0x000fc80000000000 */
[----:B------:R-:W-:Y:S01]  /*05e0*/  @!P4 FADD R9, R9, 1 ;  /* 0x3f8000000909c421 */ /* 0x000fe20000000000 */
[----:B------:R-:W-:-:S03]  /*05f0*/  ISETP.NE.AND P3, PT, R29, R2, PT ;  /* 0x000000021d00720c */ /* 0x000fc60003f65270 */
[----:B------:R-:W-:Y:S01]  /*0600*/  @!P5 FADD R9, R9, 1 ;  /* 0x3f8000000909d421 */ /* 0x000fe20000000000 */
[----:B------:R-:W-:-:S03]  /*0610*/  ISETP.NE.AND P4, PT, R12, R2, PT ;  /* 0x000000020c00720c */ /* 0x000fc60003f85270 */
[----:B------:R-:W-:-:S06]  /*0620*/  @!P1 FADD R9, R9, 1 ;  /* 0x3f80000009099421 */ /* 0x000fcc0000000000 */
[----:B------:R-:W-:Y:S01]  /*0630*/  @!P3 FADD R9, R9, 1 ;  /* 0x3f8000000909b421 */ /* 0x000fe20000000000 */
[----:B------:R-:W-:-:S03]  /*0640*/  ISETP.NE.AND P5, PT, R14, R2, PT ;  /* 0x000000020e00720c */ /* 0x000fc60003fa5270 */
[----:B------:R-:W-:Y:S01]  /*0650*/  @!P4 FADD R9, R9, 1 ;  /* 0x3f8000000909c421 */ /* 0x000fe20000000000 */
[----:B------:R-:W-:-:S09]  /*0660*/  ISETP.NE.AND P1, PT, R28, R2, PT ;  /* 0x000000021c00720c */ /* 0x000fd20003f25270 */
[----:B------:R-:W-:-:S04]  /*0670*/  @!P5 FADD R9, R9, 1 ;  /* 0x3f8000000909d421 */ /* 0x000fc80000000000 */
[----:B------:R-:W-:Y:S01]  /*0680*/  @!P1 FADD R9, R9, 1 ;  /* 0x3f80000009099421 */ /* 0x000fe20000000000 */
[----:B------:R-:W-:Y:S01]  /*0690*/  IADD3 R8, PT, PT, R8, 0x10, RZ ;  /* 0x0000001008087810 */ /* 0x000fe20007ffe0ff */
[----:B------:R-:W-:Y:S01]  /*06a0*/  VIADD R4, R4, 0x10 ;  /* 0x0000001004047836 */ /* 0x000fe20000000000 */
[-C--:B--2---:R-:W-:Y:S02]  /*06b0*/  ISETP.NE.AND P3, PT, R19, R2.reuse, PT ;  /* 0x000000021300720c */ /* 0x084fe40003f65270 */
[-C--:B---3--:R-:W-:Y:S02]  /*06c0*/  ISETP.NE.AND P4, PT, R21, R2.reuse, PT ;  /* 0x000000021500720c */ /* 0x088fe40003f85270 */
[-C--:B----4-:R-:W-:Y:S02]  /*06d0*/  ISETP.NE.AND P5, PT, R23, R2.reuse, PT ;  /* 0x000000021700720c */ /* 0x090fe40003fa5270 */
[----:B------:R-:W-:-:S07]  /*06e0*/  ISETP.NE.AND P1, PT, R25, R2, PT ;  /* 0x000000021900720c */ /* 0x000fce0003f25270 */
[----:B------:R-:W-:-:S04]  /*06f0*/  @!P3 FADD R9, R9, 1 ;  /* 0x3f8000000909b421 */ /* 0x000fc80000000000 */
[----:B------:R-:W-:-:S04]  /*0700*/  @!P4 FADD R9, R9, 1 ;  /* 0x3f8000000909c421 */ /* 0x000fc80000000000 */
[----:B------:R-:W-:Y:S01]  /*0710*/  @!P5 FADD R9, R9, 1 ;  /* 0x3f8000000909d421 */ /* 0x000fe20000000000 */
[----:B------:R-:W-:-:S03]  /*0720*/  ISETP.NE.AND P3, PT, R27, R2, PT ;  /* 0x000000021b00720c */ /* 0x000fc60003f65270 */
[----:B------:R-:W-:Y:S01]  /*0730*/  @!P1 FADD R9, R9, 1 ;  /* 0x3f80000009099421 */ /* 0x000fe20000000000 */
[----:B------:R-:W-:-:S09]  /*0740*/  ISETP.NE.AND P1, PT, R8, R7, PT ;  /* 0x000000070800720c */ /* 0x000fd20003f25270 */
[----:B------:R-:W-:-:S04]  /*0750*/  @!P3 FADD R9, R9, 1 ;  /* 0x3f8000000909b421 */ /* 0x000fc80000000000 */
[----:B------:R-:W-:Y:S05]  /*0760*/  @P1 BRA `(.L_x_17) ;  /* 0xfffffff800a81947 */ /* 0x000fea000383ffff */
.L_x_16:
[----:B------:R-:W-:Y:S05]  /*0770*/  BSYNC.RECONVERGENT B1 ;  /* 0x0000000000017941 */ /* 0x000fea0003800200 */
.L_x_15:
[----:B------:R-:W-:Y:S05]  /*0780*/  @!P0 BRA `(.L_x_14) ;  /* 0x0000000400708947 */ /* 0x000fea0003800000 */
[----:B------:R-:W-:Y:S01]  /*0790*/  ISETP.GE.U32.AND P1, PT, R6, 0x8, PT ;  /* 0x000000080600780c */ /* 0x000fe20003f26070 */
[----:B------:R-:W-:Y:S01]  /*07a0*/  BSSY.RECONVERGENT B1, `(.L_x_18) ;  /* 0x000002f000017945 */ /* 0x000fe20003800200 */
[----:B------:R-:W-:-:S04]  /*07b0*/  LOP3.LUT R8, R5, 0x7, RZ, 0xc0, !PT ;  /* 0x0000000705087812 */ /* 0x000fc800078ec0ff */
[----:B------:R-:W-:-:S07]  /*07c0*/  ISETP.NE.AND P0, PT, R8, RZ, PT ;  /* 0x000000ff0800720c */ /* 0x000fce0003f05270 */
[----:B------:R-:W-:Y:S06]  /*07d0*/  @!P1 BRA `(.L_x_19) ;  /* 0x0000000000ac9947 */ /* 0x000fec0003800000 */
[----:B------:R-:W0:Y:S02]  /*07e0*/  LDC.64 R28, c[0x0][0x388] ;  /* 0x0000e200ff1c7b82 */ /* 0x000e240000000a00 */
[----:B0-----:R-:W-:-:S05]  /*07f0*/  IMAD.WIDE R28, R4, 0x4, R28 ;  /* 0x00000004041c7825 */ /* 0x001fca00078e021c */
[----:B------:R-:W2:Y:S04]  /*0800*/  LDG.E R25, desc[UR4][R28.64] ;  /* 0x000000041c197981 */ /* 0x000ea8000c1e1900 */
[----:B------:R-:W3:Y:S04]  /*0810*/  LDG.E R7, desc[UR4][R28.64+0x4] ;  /* 0x000004041c077981 */ /* 0x000ee8000c1e1900 */
[----:B------:R-:W4:Y:S04]  /*0820*/  LDG.E R13, desc[UR4][R28.64+0x8] ;  /* 0x000008041c0d7981 */ /* 0x000f28000c1e1900 */
[----:B------:R-:W4:Y:S04]  /*0830*/  LDG.E R15, desc[UR4][R28.64+0xc] ;  /* 0x00000c041c0f7981 */ /* 0x000f28000c1e1900 */
[----:B------:R-:W4:Y:S04]  /*0840*/  LDG.E R19, desc[UR4][R28.64+0x10] ;  /* 0x000010041c137981 */ /* 0x000f28000c1e1900 */
[----:B------:R-:W4:Y:S04]  /*0850*/  LDG.E R21, desc[UR4][R28.64+0x14] ;  /* 0x000014041c157981 */ /* 0x000f28000c1e1900 */
[----:B------:R-:W4:Y:S04]  /*0860*/  LDG.E R27, desc[UR4][R28.64+0x18] ;  /* 0x000018041c1b7981 */ /* 0x000f28000c1e1900 */
[----:B------:R-:W4:Y:S01]  /*0870*/  LDG.E R23, desc[UR4][R28.64+0x1c] ;  /* 0x00001c041c177981 */ /* 0x000f22000c1e1900 */
[----:B--2---:R-:W-:-:S04]  /*0880*/  IMAD.WIDE R24, R25, 0x4, R16 ;  /* 0x0000000419187825 */ /* 0x004fc800078e0210 */
[--C-:B---3--:R-:W-:Y:S02]  /*0890*/  IMAD.WIDE R6, R7, 0x4, R16.reuse ;  /* 0x0000000407067825 */ /* 0x108fe400078e0210 */
[----:B------:R-:W2:Y:S02]  /*08a0*/  LDG.E R25, desc[UR4][R24.64] ;  /* 0x0000000418197981 */ /* 0x000ea4000c1e1900 */
[--C-:B----4-:R-:W-:Y:S02]  /*08b0*/  IMAD.WIDE R12, R13, 0x4, R16.reuse ;  /* 0x000000040d0c7825 */ /* 0x110fe400078e0210 */
[----:B------:R-:W3:Y:S02]  /*08c0*/  LDG.E R7, desc[UR4][R6.64] ;  /* 0x0000000406077981 */ /* 0x000ee4000c1e1900 */
[--C-:B------:R-:W-:Y:S02]  /*08d0*/  IMAD.WIDE R14, R15, 0x4, R16.reuse ;  /* 0x000000040f0e7825 */ /* 0x100fe400078e0210 */
[----:B------:R-:W4:Y:S02]  /*08e0*/  LDG.E R13, desc[UR4][R12.64] ;  /* 0x000000040c0d7981 */ /* 0x000f24000c1e1900 */
[----:B------:R-:W-:-:S02]  /*08f0*/  IMAD.WIDE R18, R19, 0x4, R16 ;  /* 0x0000000413127825 */ /* 0x000fc400078e0210 */
[----:B------:R-:W4:Y:S02]  /*0900*/  LDG.E R15, desc[UR4][R14.64] ;  /* 0x000000040e0f7981 */ /* 0x000f24000c1e1900 */
[--C-:B------:R-:W-:Y:S02]  /*0910*/  IMAD.WIDE R20, R21, 0x4, R16.reuse ;  /* 0x0000000415147825 */ /* 0x100fe400078e0210 */
[----:B------:R-:W4:Y:S02]  /*0920*/  LDG.E R19, desc[UR4][R18.64] ;  /* 0x0000000412137981 */ /* 0x000f24000c1e1900 */
[--C-:B------:R-:W-:Y:S02]  /*0930*/  IMAD.WIDE R26, R27, 0x4, R16.reuse ;  /* 0x000000041b1a7825 */ /* 0x100fe400078e0210 */
[----:B------:R-:W4:Y:S02]  /*0940*/  LDG.E R21, desc[UR4][R20.64] ;  /* 0x0000000414157981 */ /* 0x000f24000c1e1900 */
[----:B------:R-:W-:-:S02]  /*0950*/  IMAD.WIDE R22, R23, 0x4, R16 ;  /* 0x0000000417167825 */ /* 0x000fc400078e0210 */
[----:B------:R-:W4:Y:S04]  /*0960*/  LDG.E R27, desc[UR4][R26.64] ;  /* 0x000000041a1b7981 */ /* 0x000f28000c1e1900 */
[----:B------:R-:W4:Y:S01]  /*0970*/  LDG.E R23, desc[UR4][R22.64] ;  /* 0x0000000416177981 */ /* 0x000f22000c1e1900 */
[----:B------:R-:W-:Y:S02]  /*0980*/  IADD3 R4, PT, PT, R4, 0x8, RZ ;  /* 0x0000000804047810 */ /* 0x000fe40007ffe0ff */
[-C--:B--2--5:R-:W-:Y:S02]  /*0990*/  ISETP.NE.AND P4, PT, R25, R2.reuse, PT ;  /* 0x000000021900720c */ /* 0x0a4fe40003f85270 */
[-C--:B---3--:R-:W-:Y:S02]  /*09a0*/  ISETP.NE.AND P5, PT, R7, R2.reuse, PT ;  /* 0x000000020700720c */ /* 0x088fe40003fa5270 */
[----:B----4-:R-:W-:-:S02]  /*09b0*/  ISETP.NE.AND P1, PT, R13, R2, PT ;  /* 0x000000020d00720c */ /* 0x010fc40003f25270 */
[----:B------:R-:W-:-:S07]  /*09c0*/  ISETP.NE.AND P3, PT, R15, R2, PT ;  /* 0x000000020f00720c */ /* 0x000fce0003f65270 */
[----:B------:R-:W-:Y:S01]  /*09d0*/  @!P4 FADD R9, R9, 1 ;  /* 0x3f8000000909c421 */ /* 0x000fe20000000000 */
[----:B------:R-:W-:-:S03]  /*09e0*/  ISETP.NE.AND P4, PT, R19, R2, PT ;  /* 0x000000021300720c */ /* 0x000fc60003f85270 */
[----:B------:R-:W-:Y:S01]  /*09f0*/  @!P5 FADD R9, R9, 1 ;  /* 0x3f8000000909d421 */ /* 0x000fe20000000000 */
[----:B------:R-:W-:-:S03]  /*0a00*/  ISETP.NE.AND P5, PT, R21, R2, PT ;  /* 0x000000021500720c */ /* 0x000fc60003fa5270 */
[----:B------:R-:W-:Y:S01]  /*0a10*/  @!P1 FADD R9, R9, 1 ;  /* 0x3f80000009099421 */ /* 0x000fe20000000000 */
[----:B------:R-:W-:-:S03]  /*0a20*/  ISETP.NE.AND P1, PT, R27, R2, PT ;  /* 0x000000021b00720c */ /* 0x000fc60003f25270 */
[----:B------:R-:W-:Y:S01]  /*0a30*/  @!P3 FADD R9, R9, 1 ;  /* 0x3f8000000909b421 */ /* 0x000fe20000000000 */
[----:B------:R-:W-:-:S03]  /*0a40*/  ISETP.NE.AND P3, PT, R23, R2, PT ;  /* 0x000000021700720c */ /* 0x000fc60003f65270 */
[----:B------:R-:W-:-:S04]  /*0a50*/  @!P4 FADD R9, R9, 1 ;  /* 0x3f8000000909c421 */ /* 0x000fc80000000000 */
[----:B------:R-:W-:-:S04]  /*0a60*/  @!P5 FADD R9, R9, 1 ;  /* 0x3f8000000909d421 */ /* 0x000fc80000000000 */
[----:B------:R-:W-:-:S04]  /*0a70*/  @!P1 FADD R9, R9, 1 ;  /* 0x3f80000009099421 */ /* 0x000fc80000000000 */
[----:B------:R-:W-:-:S07]  /*0a80*/  @!P3 FADD R9, R9, 1 ;  /* 0x3f8000000909b421 */ /* 0x000fce0000000000 */
.L_x_19:
[----:B------:R-:W-:Y:S05]  /*0a90*/  BSYNC.RECONVERGENT B1 ;  /* 0x0000000000017941 */ /* 0x000fea0003800200 */
.L_x_18:
        /* <DEDUP_REMOVED lines=11> */
[----:B------:R-:W4:Y:S01]  /*0b50*/  LDG.E R21, desc[UR4][R6.64+0xc] ;  /* 0x00000c0406157981 */ /* 0x000f22000c1e1900 */
[----:B--2---:R-:W-:-:S04]  /*0b60*/  IMAD.WIDE R12, R13, 0x4, R16 ;  /* 0x000000040d0c7825 */ /* 0x004fc800078e0210 */
[--C-:B---3--:R-:W-:Y:S02]  /*0b70*/  IMAD.WIDE R14, R15, 0x4, R16.reuse ;  /* 0x000000040f0e7825 */ /* 0x108fe400078e0210 */
[----:B------:R-:W2:Y:S02]  /*0b80*/  LDG.E R13, desc[UR4][R12.64] ;  /* 0x000000040c0d7981 */ /* 0x000ea4000c1e1900 */
[--C-:B----4-:R-:W-:Y:S02]  /*0b90*/  IMAD.WIDE R18, R19, 0x4, R16.reuse ;  /* 0x0000000413127825 */ /* 0x110fe400078e0210 */
[----:B------:R-:W3:Y:S02]  /*0ba0*/  LDG.E R15, desc[UR4][R14.64] ;  /* 0x000000040e0f7981 */ /* 0x000ee4000c1e1900 */
[----:B------:R-:W-:Y:S02]  /*0bb0*/  IMAD.WIDE R20, R21, 0x4, R16 ;  /* 0x0000000415147825 */ /* 0x000fe400078e0210 */
[----:B------:R-:W4:Y:S04]  /*0bc0*/  LDG.E R19, desc[UR4][R18.64] ;  /* 0x0000000412137981 */ /* 0x000f28000c1e1900 */
[----:B------:R-:W4:Y:S01]  /*0bd0*/  LDG.E R21, desc[UR4][R20.64] ;  /* 0x0000000414157981 */ /* 0x000f22000c1e1900 */
[----:B------:R-:W-:Y:S01]  /*0be0*/  VIADD R4, R4, 0x4 ;  /* 0x0000000404047836 */ /* 0x000fe20000000000 */
[----:B--2--5:R-:W-:-:S02]  /*0bf0*/  ISETP.NE.AND P0, PT, R13, R2, PT ;  /* 0x000000020d00720c */ /* 0x024fc40003f05270 */
[-C--:B---3--:R-:W-:Y:S02]  /*0c00*/  ISETP.NE.AND P3, PT, R15, R2.reuse, PT ;  /* 0x000000020f00720c */ /* 0x088fe40003f65270 */
[-C--:B----4-:R-:W-:Y:S02]  /*0c10*/  ISETP.NE.AND P4, PT, R19, R2.reuse, PT ;  /* 0x000000021300720c */ /* 0x090fe40003f85270 */
[----:B------:R-:W-:-:S07]  /*0c20*/  ISETP.NE.AND P5, PT, R21, R2, PT ;  /* 0x000000021500720c */ /* 0x000fce0003fa5270 */
[----:B------:R-:W-:-:S04]  /*0c30*/  @!P0 FADD R9, R9, 1 ;  /* 0x3f80000009098421 */ /* 0x000fc80000000000 */
[----:B------:R-:W-:-:S04]  /*0c40*/  @!P3 FADD R9, R9, 1 ;  /* 0x3f8000000909b421 */ /* 0x000fc80000000000 */
[----:B------:R-:W-:-:S04]  /*0c50*/  @!P4 FADD R9, R9, 1 ;  /* 0x3f8000000909c421 */ /* 0x000fc80000000000 */
[----:B------:R-:W-:-:S07]  /*0c60*/  @!P5 FADD R9, R9, 1 ;  /* 0x3f8000000909d421 */ /* 0x000fce0000000000 */
.L_x_21:
[----:B------:R-:W-:Y:S05]  /*0c70*/  BSYNC.RECONVERGENT B1 ;  /* 0x0000000000017941 */ /* 0x000fea0003800200 */
.L_x_20:
[----:B------:R-:W-:Y:S05]  /*0c80*/  @!P1 BRA `(.L_x_14) ;  /* 0x0000000000309947 */ /* 0x000fea0003800000 */
[----:B------:R-:W0:Y:S01]  /*0c90*/  LDC.64 R12, c[0x0][0x388] ;  /* 0x0000e200ff0c7b82 */ /* 0x000e220000000a00 */
[----:B------:R-:W-:-:S07]  /*0ca0*/  MOV R8, RZ ;  /* 0x000000ff00087202 */ /* 0x000fce0000000f00 */
.L_x_22:
[----:B0-----:R-:W-:-:S05]  /*0cb0*/  IMAD.WIDE R14, R4, 0x4, R12 ;  /* 0x00000004040e7825 */ /* 0x001fca00078e020c */
[----:B------:R-:W2:Y:S01]  /*0cc0*/  LDG.E R7, desc[UR4][R14.64] ;  /* 0x000000040e077981 */ /* 0x000ea2000c1e1900 */
[----:B------:R-:W-:Y:S02]  /*0cd0*/  VIADD R8, R8, 0x1 ;  /* 0x0000000108087836 */ /* 0x000fe40000000000 */
[----:B--2---:R-:W-:-:S06]  /*0ce0*/  IMAD.WIDE R6, R7, 0x4, R16 ;  /* 0x0000000407067825 */ /* 0x004fcc00078e0210 */
[----:B------:R-:W2:Y:S01]  /*0cf0*/  LDG.E R7, desc[UR4][R6.64] ;  /* 0x0000000406077981 */ /* 0x000ea2000c1e1900 */
[----:B------:R-:W-:Y:S02]  /*0d00*/  ISETP.NE.AND P1, PT, R8, R5, PT ;  /* 0x000000050800720c */ /* 0x000fe40003f25270 */
[----:B------:R-:W-:Y:S02]  /*0d10*/  IADD3 R4, PT, PT, R4, 0x1, RZ ;  /* 0x0000000104047810 */ /* 0x000fe40007ffe0ff */
[----:B--2--5:R-:W-:-:S13]  /*0d20*/  ISETP.NE.AND P0, PT, R7, R2, PT ;  /* 0x000000020700720c */ /* 0x024fda0003f05270 */
[----:B------:R-:W-:Y:S01]  /*0d30*/  @!P0 FADD R9, R9, 1 ;  /* 0x3f80000009098421 */ /* 0x000fe20000000000 */
[----:B------:R-:W-:Y:S06]  /*0d40*/  @P1 BRA `(.L_x_22) ;  /* 0xfffffffc00d81947 */ /* 0x000fec000383ffff */
.L_x_14:
[----:B------:R-:W-:Y:S05]  /*0d50*/  BSYNC.RECONVERGENT B0 ;  /* 0x0000000000007941 */ /* 0x000fea0003800200 */
.L_x_13:
[----:B------:R-:W0:Y:S01]  /*0d60*/  LDC.64 R4, c[0x0][0x3b0] ;  /* 0x0000ec00ff047b82 */ /* 0x000e220000000a00 */
[----:B------:R-:W-:Y:S01]  /*0d70*/  BSSY.RECONVERGENT B0, `(.L_x_23) ;  /* 0x0000010000007945 */ /* 0x000fe20003800200 */
[----:B0-----:R-:W-:Y:S01]  /*0d80*/  FADD R12, R4, R4 ;  /* 0x00000004040c7221 */ /* 0x001fe20000000000 */
[----:B------:R-:W-:-:S03]  /*0d90*/  IMAD.IADD R4, R0, 0x1, -R3 ;  /* 0x0000000100047824 */ /* 0x000fc600078e0a03 */
[----:B------:R-:W0:Y:S02]  /*0da0*/  MUFU.RCP R7, R12 ;  /* 0x0000000c00077308 */ /* 0x000e240000001000 */
[----:B------:R-:W-:-:S05]  /*0db0*/  I2FP.F32.S32 R4, R4 ;  /* 0x0000000400047245 */ /* 0x000fca0000201400 */
[----:B------:R-:W-:-:S04]  /*0dc0*/  FMUL R4, R4, R4 ;  /* 0x0000000404047220 */ /* 0x000fc80000400000 */
[----:B------:R-:W-:-:S04]  /*0dd0*/  FMUL R5, R4, R5 ;  /* 0x0000000504057220 */ /* 0x000fc80000400000 */
[----:B------:R-:W1:Y:S01]  /*0de0*/  FCHK P0, R5, R12 ;  /* 0x0000000c05007302 */ /* 0x000e620000000000 */
[----:B0-----:R-:W-:-:S04]  /*0df0*/  FFMA R6, -R12, R7, 1 ;  /* 0x3f8000000c067423 */ /* 0x001fc80000000107 */
[----:B------:R-:W-:-:S04]  /*0e00*/  FFMA R6, R7, R6, R7 ;  /* 0x0000000607067223 */ /* 0x000fc80000000007 */
[----:B------:R-:W-:-:S04]  /*0e10*/  FFMA R7, R5, R6, RZ ;  /* 0x0000000605077223 */ /* 0x000fc800000000ff */
[----:B------:R-:W-:-:S04]  /*0e20*/  FFMA R4, -R12, R7, R5 ;  /* 0x000000070c047223 */ /* 0x000fc80000000105 */
[----:B------:R-:W-:Y:S01]  /*0e30*/  FFMA R4, R6, R4, R7 ;  /* 0x0000000406047223 */ /* 0x000fe20000000007 */
[----:B-1----:R-:W-:Y:S06]  /*0e40*/  @!P0 BRA `(.L_x_24) ;  /* 0x0000000000088947 */ /* 0x002fec0003800000 */
[----:B------:R-:W-:-:S07]  /*0e50*/  MOV R6, 0xe70 ;  /* 0x00000e7000067802 */ /* 0x000fce0000000f00 */
[----:B-----5:R-:W-:Y:S05]  /*0e60*/  CALL.REL.NOINC `($__internal_0_$__cuda_sm3x_div_rn_noftz_f32_slowpath) ;  /* 0x0000000c00bc7944 */ /* 0x020fea0003c00000 */
.L_x_24:
[----:B------:R-:W-:Y:S05]  /*0e70*/  BSYNC.RECONVERGENT B0 ;  /* 0x0000000000007941 */ /* 0x000fea0003800200 */
.L_x_23:
[----:B------:R-:W-:Y:S01]  /*0e80*/  BSSY.RECONVERGENT B1, `(.L_x_25) ;  /* 0x00000e3000017945 */ /* 0x000fe20003800200 */
[----:B------:R-:W-:Y:S02]  /*0e90*/  HFMA2 R5, -RZ, RZ, 0, 0 ;  /* 0x00000000ff057431 */ /* 0x000fe400000001ff */
[----:B-----5:R-:W-:Y:S01]  /*0ea0*/  IMAD.MOV.U32 R7, RZ, RZ, R2 ;  /* 0x000000ffff077224 */ /* 0x020fe200078e0002 */
[----:B------:R-:W-:Y:S06]  /*0eb0*/  @!P2 BRA `(.L_x_26) ;  /* 0x0000000c007ca947 */ /* 0x000fec0003800000 */
[C---:B------:R-:W-:Y:S01]  /*0ec0*/  VIADDMNMX R8, R3.reuse, 0x1, R0, !PT ;  /* 0x0000000103087846 */ /* 0x040fe20007800100 */
[----:B------:R-:W-:Y:S01]  /*0ed0*/  FADD R6, R4, -R9 ;  /* 0x8000000904067221 */ /* 0x000fe20000000000 */
[----:B------:R-:W-:Y:S02]  /*0ee0*/  MOV R9, R3 ;  /* 0x0000000300097202 */ /* 0x000fe40000000f00 */
[CC--:B------:R-:W-:Y:S02]  /*0ef0*/  IADD3 R23, PT, PT, -R3.reuse, R8.reuse, RZ ;  /* 0x0000000803177210 */ /* 0x0c0fe40007ffe1ff */
[----:B------:R-:W-:Y:S02]  /*0f00*/  IADD3 R5, PT, PT, R3, -R8, RZ ;  /* 0x8000000803057210 */ /* 0x000fe40007ffe0ff */
[----:B------:R-:W-:Y:S02]  /*0f10*/  LOP3.LUT R24, R23, 0xfffffff0, RZ, 0xc0, !PT ;  /* 0xfffffff017187812 */ /* 0x000fe400078ec0ff */
[----:B------:R-:W-:Y:S01]  /*0f20*/  ISETP.GT.U32.AND P0, PT, R5, -0x10, PT ;  /* 0xfffffff00500780c */ /* 0x000fe20003f04070 */
[----:B------:R-:W-:Y:S01]  /*0f30*/  IMAD.MOV.U32 R5, RZ, RZ, RZ ;  /* 0x000000ffff057224 */ /* 0x000fe200078e00ff */
[C---:B------:R-:W-:Y:S01]  /*0f40*/  LOP3.LUT R8, R23.reuse, 0xf, RZ, 0xc0, !PT ;  /* 0x0000000f17087812 */ /* 0x040fe200078ec0ff */
[----:B------:R-:W-:Y:S01]  /*0f50*/  IMAD.MOV R24, RZ, RZ, -R24 ;  /* 0x000000ffff187224 */ /* 0x000fe200078e0a18 */
[----:B------:R-:W-:-:S02]  /*0f60*/  LOP3.LUT R22, R23, 0x7, RZ, 0xc0, !PT ;  /* 0x0000000717167812 */ /* 0x000fc400078ec0ff */
[----:B------:R-:W-:Y:S02]  /*0f70*/  MOV R7, R2 ;  /* 0x0000000200077202 */ /* 0x000fe40000000f00 */
[----:B------:R-:W-:-:S07]  /*0f80*/  LOP3.LUT R23, R23, 0x3, RZ, 0xc0, !PT ;  /* 0x0000000317177812 */ /* 0x000fce00078ec0ff */
.L_x_38:
[----:B------:R-:W0:Y:S08]  /*0f90*/  LDC.64 R12, c[0x0][0x388] ;  /* 0x0000e200ff0c7b82 */ /* 0x000e300000000a00 */
[----:B------:R-:W1:Y:S01]  /*0fa0*/  LDC.64 R14, c[0x0][0x390] ;  /* 0x0000e400ff0e7b82 */ /* 0x000e620000000a00 */
[----:B0-----:R-:W-:-:S05]  /*0fb0*/  IMAD.WIDE R18, R9, 0x4, R12 ;  /* 0x0000000409127825 */ /* 0x001fca00078e020c */
[----:B------:R-:W1:Y:S02]  /*0fc0*/  LDG.E R17, desc[UR4][R18.64] ;  /* 0x0000000412117981 */ /* 0x000e64000c1e1900 */
[----:B-1----:R-:W-:-:S05]  /*0fd0*/  IMAD.WIDE R16, R17, 0x4, R14 ;  /* 0x0000000411107825 */ /* 0x002fca00078e020e */
[----:B------:R-:W2:Y:S01]  /*0fe0*/  LDG.E R25, desc[UR4][R16.64] ;  /* 0x0000000410197981 */ /* 0x000ea2000c1e1900 */
[----:B------:R-:W-:Y:S01]  /*0ff0*/  IADD3 R9, PT, PT, R9, 0x1, RZ ;  /* 0x0000000109097810 */ /* 0x000fe20007ffe0ff */
[----:B------:R-:W-:Y:S03]  /*1000*/  BSSY.RECONVERGENT B0, `(.L_x_27) ;  /* 0x00000c9000007945 */ /* 0x000fe60003800200 */
[----:B------:R-:W-:Y:S02]  /*1010*/  ISETP.GE.AND P1, PT, R9, R0, PT ;  /* 0x000000000900720c */ /* 0x000fe40003f26270 */
[----:B--2---:R-:W-:-:S13]  /*1020*/  ISETP.NE.AND P2, PT, R25, R2, PT ;  /* 0x000000021900720c */ /* 0x004fda0003f45270 */
[----:B------:R-:W-:Y:S05]  /*1030*/  @!P2 BRA `(.L_x_28) ;  /* 0x0000000c0014a947 */ /* 0x000fea0003800000 */
[----:B------:R-:W-:Y:S01]  /*1040*/  BSSY.RECONVERGENT B2, `(.L_x_29) ;  /* 0x000005d000027945 */ /* 0x000fe20003800200 */
[----:B------:R-:W-:Y:S01]  /*1050*/  ISETP.NE.AND P2, PT, R8, RZ, PT ;  /* 0x000000ff0800720c */ /* 0x000fe20003f45270 */
[----:B------:R-:W-:Y:S01]  /*1060*/  IMAD.MOV.U32 R27, RZ, RZ, R3 ;  /* 0x000000ffff1b7224 */ /* 0x000fe200078e0003 */
[----:B------:R-:W-:Y:S01]  /*1070*/  MOV R26, RZ ;  /* 0x000000ff001a7202 */ /* 0x000fe20000000f00 */
[----:B------:R-:W-:Y:S10]  /*1080*/  @P0 BRA `(.L_x_30) ;  /* 0x0000000400600947 */ /* 0x000ff40003800000 */
[----:B------:R-:W-:Y:S01]  /*1090*/  HFMA2 R26, -RZ, RZ, 0, 0 ;  /* 0x00000000ff1a7431 */ /* 0x000fe200000001ff */
[----:B------:R-:W-:Y:S01]  /*10a0*/  MOV R28, R24 ;  /* 0x00000018001c7202 */ /* 0x000fe20000000f00 */
[----:B------:R-:W-:-:S07]  /*10b0*/  IMAD.MOV.U32 R27, RZ, RZ, R3 ;  /* 0x000000ffff1b7224 */ /* 0x000fce00078e0003 */
.L_x_31:
[----:B------:R-:W-:-:S05]  /*10c0*/  IMAD.WIDE R16, R27, 0x4, R12 ;  /* 0x000000041b107825 */ /* 0x000fca00078e020c */
[----:B------:R-:W2:Y:S04]  /*10d0*/  LDG.E R19, desc[UR4][R16.64] ;  /* 0x0000000410137981 */ /* 0x000ea8000c1e1900 */
[----:B------:R-:W3:Y:S04]  /*10e0*/  LDG.E R21, desc[UR4][R16.64+0x4] ;  /* 0x0000040410157981 */ /* 0x000ee8000c1e1900 */
[----:B------:R-:W4:Y:S01]  /*10f0*/  LDG.E R29, desc[UR4][R16.64+0x8] ;  /* 0x00000804101d7981 */ /* 0x000f22000c1e1900 */
[----:B--2---:R-:W-:-:S06]  /*1100*/  IMAD.WIDE R18, R19, 0x4, R14 ;  /* 0x0000000413127825 */ /* 0x004fcc00078e020e */
[----:B------:R-:W2:Y:S01]  /*1110*/  LDG.E R18, desc[UR4][R18.64] ;  /* 0x0000000412127981 */ /* 0x000ea2000c1e1900 */
[----:B---3--:R-:W-:-:S06]  /*1120*/  IMAD.WIDE R20, R21, 0x4, R14 ;  /* 0x0000000415147825 */ /* 0x008fcc00078e020e */
[----:B------:R-:W3:Y:S04]  /*1130*/  LDG.E R20, desc[UR4][R20.64] ;  /* 0x0000000414147981 */ /* 0x000ee8000c1e1900 */
[----:B------:R-:W5:Y:S01]  /*1140*/  LDG.E R21, desc[UR4][R16.64+0xc] ;  /* 0x00000c0410157981 */ /* 0x000f62000c1e1900 */
[----:B--2---:R-:W-:Y:S01]  /*1150*/  ISETP.NE.AND P4, PT, R18, R25, PT ;  /* 0x000000191200720c */ /* 0x004fe20003f85270 */
[----:B----4-:R-:W-:-:S05]  /*1160*/  IMAD.WIDE R18, R29, 0x4, R14 ;  /* 0x000000041d127825 */ /* 0x010fca00078e020e */
[----:B------:R5:W2:Y:S02]  /*1170*/  LDG.E R29, desc[UR4][R18.64] ;  /* 0x00000004121d7981 */ /* 0x000aa4000c1e1900 */
[----:B-----5:R-:W-:Y:S02]  /*1180*/  IMAD.WIDE R18, R21, 0x4, R14 ;  /* 0x0000000415127825 */ /* 0x020fe400078e020e */
[----:B------:R-:W4:Y:S01]  /*1190*/  LDG.E R21, desc[UR4][R16.64+0x10] ;  /* 0x0000100410157981 */ /* 0x000f22000c1e1900 */
[----:B--2---:R-:W-:-:S03]  /*11a0*/  ISETP.NE.AND P6, PT, R29, R25, PT ;  /* 0x000000191d00720c */ /* 0x004fc60003fc5270 */
[----:B------:R-:W2:Y:S02]  /*11b0*/  LDG.E R29, desc[UR4][R18.64] ;  /* 0x00000004121d7981 */ /* 0x000ea4000c1e1900 */
[-C--:B--2---:R-:W-:Y:S02]  /*11c0*/  ISETP.NE.AND P5, PT, R29, R25.reuse, PT ;  /* 0x000000191d00720c */ /* 0x084fe40003fa5270 */
[----:B------:R-:W2:Y:S01]  /*11d0*/  LDG.E R29, desc[UR4][R16.64+0x14] ;  /* 0x00001404101d7981 */ /* 0x000ea2000c1e1900 */
[----:B---3--:R-:W-:Y:S01]  /*11e0*/  ISETP.NE.AND P3, PT, R20, R25, PT ;  /* 0x000000191400720c */ /* 0x008fe20003f65270 */
[----:B----4-:R-:W-:-:S04]  /*11f0*/  IMAD.WIDE R20, R21, 0x4, R14 ;  /* 0x0000000415147825 */ /* 0x010fc800078e020e */
[----:B------:R-:W-:Y:S02]  /*1200*/  @!P4 FADD R26, R26, 1 ;  /* 0x3f8000001a1ac421 */ /* 0x000fe40000000000 */
[----:B------:R-:W3:Y:S01]  /*1210*/  LDG.E R20, desc[UR4][R20.64] ;  /* 0x0000000414147981 */ /* 0x000ee2000c1e1900 */
[----:B--2---:R-:W-:-:S05]  /*1220*/  IMAD.WIDE R18, R29, 0x4, R14 ;  /* 0x000000041d127825 */ /* 0x004fca00078e020e */
[----:B------:R-:W-:Y:S01]  /*1230*/  @!P3 FADD R26, R26, 1 ;  /* 0x3f8000001a1ab421 */ /* 0x000fe20000000000 */
[----:B------:R-:W2:Y:S04]  /*1240*/  LDG.E R21, desc[UR4][R16.64+0x1c] ;  /* 0x00001c0410157981 */ /* 0x000ea8000c1e1900 */
[----:B------:R-:W4:Y:S04]  /*1250*/  LDG.E R29, desc[UR4][R18.64] ;  /* 0x00000004121d7981 */ /* 0x000f28000c1e1900 */
[----:B------:R-:W5:Y:S01]  /*1260*/  LDG.E R19, desc[UR4][R16.64+0x18] ;  /* 0x0000180410137981 */ /* 0x000f62000c1e1900 */
[----:B----4-:R-:W-:-:S03]  /*1270*/  ISETP.NE.AND P3, PT, R29, R25, PT ;  /* 0x000000191d00720c */ /* 0x010fc60003f65270 */
[----:B------:R-:W4:Y:S01]  /*1280*/  LDG.E R29, desc[UR4][R16.64+0x20] ;  /* 0x00002004101d7981 */ /* 0x000f22000c1e1900 */
[----:B---3--:R-:W-:Y:S01]  /*1290*/  ISETP.NE.AND P4, PT, R20, R25, PT ;  /* 0x000000191400720c */ /* 0x008fe20003f85270 */
[----:B-----5:R-:W-:-:S05]  /*12a0*/  IMAD.WIDE R18, R19, 0x4, R14 ;  /* 0x0000000413127825 */ /* 0x020fca00078e020e */
[----:B------:R4:W3:Y:S02]  /*12b0*/  LDG.E R20, desc[UR4][R18.64] ;  /* 0x0000000412147981 */ /* 0x0008e4000c1e1900 */
[----:B----4-:R-:W-:-:S05]  /*12c0*/  IMAD.WIDE R18, R29, 0x4, R14 ;  /* 0x000000041d127825 */ /* 0x010fca00078e020e */
[----:B------:R-:W4:Y:S04]  /*12d0*/  LDG.E R29, desc[UR4][R18.64] ;  /* 0x00000004121d7981 */ /* 0x000f28000c1e1900 */
[----:B------:R-:W5:Y:S01]  /*12e0*/  LDG.E R19, desc[UR4][R16.64+0x24] ;  /* 0x0000240410137981 */ /* 0x000f62000c1e1900 */
[----:B------:R-:W-:-:S04]  /*12f0*/  @!P6 FADD R26, R26, 1 ;  /* 0x3f8000001a1ae421 */ /* 0x000fc80000000000 */
[----:B------:R-:W-:-:S04]  /*1300*/  @!P5 FADD R26, R26, 1 ;  /* 0x3f8000001a1ad421 */ /* 0x000fc80000000000 */
[----:B------:R-:W-:Y:S01]  /*1310*/  @!P4 FADD R26, R26, 1 ;  /* 0x3f8000001a1ac421 */ /* 0x000fe20000000000 */
[----:B----4-:R-:W-:Y:S01]  /*1320*/  ISETP.NE.AND P4, PT, R29, R25, PT ;  /* 0x000000191d00720c */ /* 0x010fe20003f85270 */
[----:B-----5:R-:W-:-:S05]  /*1330*/  IMAD.WIDE R18, R19, 0x4, R14 ;  /* 0x0000000413127825 */ /* 0x020fca00078e020e */
[----:B------:R-:W4:Y:S01]  /*1340*/  LDG.E R29, desc[UR4][R18.64] ;  /* 0x00000004121d7981 */ /* 0x000f22000c1e1900 */
[----:B------:R-:W-:Y:S01]  /*1350*/  @!P3 FADD R26, R26, 1 ;  /* 0x3f8000001a1ab421 */ /* 0x000fe20000000000 */
[----:B---3--:R-:W-:Y:S01]  /*1360*/  ISETP.NE.AND P6, PT, R20, R25, PT ;  /* 0x000000191400720c */ /* 0x008fe20003fc5270 */
[----:B--2---:R-:W-:-:S06]  /*1370*/  IMAD.WIDE R20, R21, 0x4, R14 ;  /* 0x0000000415147825 */ /* 0x004fcc00078e020e */
[----:B------:R-:W2:Y:S04]  /*1380*/  LDG.E R20, desc[UR4][R20.64] ;  /* 0x0000000414147981 */ /* 0x000ea8000c1e1900 */
[----:B------:R-:W3:Y:S01]  /*1390*/  LDG.E R21, desc[UR4][R16.64+0x28] ;  /* 0x0000280410157981 */ /* 0x000ee2000c1e1900 */
[----:B----4-:R-:W-:-:S03]  /*13a0*/  ISETP.NE.AND P3, PT, R29, R25, PT ;  /* 0x000000191d00720c */ /* 0x010fc60003f65270 */
[----:B------:R-:W4:Y:S02]  /*13b0*/  LDG.E R29, desc[UR4][R16.64+0x2c] ;  /* 0x00002c04101d7981 */ /* 0x000f24000c1e1900 */
[----:B----4-:R-:W-:-:S05]  /*13c0*/  IMAD.WIDE R18, R29, 0x4, R14 ;  /* 0x000000041d127825 */ /* 0x010fca00078e020e */
[----:B------:R-:W4:Y:S04]  /*13d0*/  LDG.E R29, desc[UR4][R18.64] ;  /* 0x00000004121d7981 */ /* 0x000f28000c1e1900 */
[----:B------:R-:W5:Y:S01]  /*13e0*/  LDG.E R19, desc[UR4][R16.64+0x30] ;  /* 0x0000300410137981 */ /* 0x000f62000c1e1900 */
[----:B--2---:R-:W-:Y:S01]  /*13f0*/  ISETP.NE.AND P5, PT, R20, R25, PT ;  /* 0x000000191400720c */ /* 0x004fe20003fa5270 */
[----:B---3--:R-:W-:-:S04]  /*1400*/  IMAD.WIDE R20, R21, 0x4, R14 ;  /* 0x0000000415147825 */ /* 0x008fc800078e020e */
[----:B------:R-:W-:Y:S02]  /*1410*/  @!P6 FADD R26, R26, 1 ;  /* 0x3f8000001a1ae421 */ /* 0x000fe40000000000 */
[----:B------:R-:W2:Y:S06]  /*1420*/  LDG.E R20, desc[UR4][R20.64] ;  /* 0x0000000414147981 */ /* 0x000eac000c1e1900 */
[----:B------:R-:W-:Y:S01]  /*1430*/  @!P5 FADD R26, R26, 1 ;  /* 0x3f8000001a1ad421 */ /* 0x000fe20000000000 */
[----:B------:R-:W3:Y:S01]  /*1440*/  LDG.E R21, desc[UR4][R16.64+0x34] ;  /* 0x0000340410157981 */ /* 0x000ee2000c1e1900 */
[----:B----4-:R-:W-:Y:S01]  /*1450*/  ISETP.NE.AND P5, PT, R29, R25, PT ;  /* 0x000000191d00720c */ /* 0x010fe20003fa5270 */
[----:B-----5:R-:W-:-:S05]  /*1460*/  IMAD.WIDE R18, R19, 0x4, R14 ;  /* 0x0000000413127825 */ /* 0x020fca00078e020e */
[----:B------:R-:W4:Y:S01]  /*1470*/  LDG.E R29, desc[UR4][R18.64] ;  /* 0x00000004121d7981 */ /* 0x000f22000c1e1900 */
[----:B--2---:R-:W-:Y:S01]  /*1480*/  ISETP.NE.AND P6, PT, R20, R25, PT ;  /* 0x000000191400720c */ /* 0x004fe20003fc5270 */
[----:B------:R-:W-:Y:S02]  /*1490*/  @!P4 FADD R26, R26, 1 ;  /* 0x3f8000001a1ac421 */ /* 0x000fe40000000000 */
[----:B------:R-:W2:Y:S01]  /*14a0*/  LDG.E R19, desc[UR4][R16.64+0x3c] ;  /* 0x00003c0410137981 */ /* 0x000ea2000c1e1900 */
[----:B---3--:R-:W-:-:S06]  /*14b0*/  IMAD.WIDE R20, R21, 0x4, R14 ;  /* 0x0000000415147825 */ /* 0x008fcc00078e020e */
[----:B------:R-:W3:Y:S01]  /*14c0*/  LDG.E R20, desc[UR4][R20.64] ;  /* 0x0000000414147981 */ /* 0x000ee2000c1e1900 */
[----:B----4-:R-:W-:-:S03]  /*14d0*/  ISETP.NE.AND P4, PT, R29, R25, PT ;  /* 0x000000191d00720c */ /* 0x010fc60003f85270 */
[----:B------:R-:W4:Y:S01]  /*14e0*/  LDG.E R29, desc[UR4][R16.64+0x38] ;  /* 0x00003804101d7981 */ /* 0x000f22000c1e1900 */
[----:B------:R-:W-:Y:S01]  /*14f0*/  @!P3 FADD R26, R26, 1 ;  /* 0x3f8000001a1ab421 */ /* 0x000fe20000000000 */
[----:B--2---:R-:W-:-:S06]  /*1500*/  IMAD.WIDE R18, R19, 0x4, R14 ;  /* 0x0000000413127825 */ /* 0x004fcc00078e020e */
[----:B------:R-:W2:Y:S01]  /*1510*/  LDG.E R18, desc[UR4][R18.64] ;  /* 0x0000000412127981 */ /* 0x000ea2000c1e1900 */
[----:B---3--:R-:W-:Y:S01]  /*1520*/  ISETP.NE.AND P3, PT, R20, R25, PT ;  /* 0x000000191400720c */ /* 0x008fe20003f65270 */
[----:B----4-:R-:W-:-:S05]  /*1530*/  IMAD.WIDE R20, R29, 0x4, R14 ;  /* 0x000000041d147825 */ /* 0x010fca00078e020e */
[----:B------:R-:W3:Y:S01]  /*1540*/  LDG.E R29, desc[UR4][R20.64] ;  /* 0x00000004141d7981 */ /* 0x000ee2000c1e1900 */
[----:B------:R-:W-:-:S04]  /*1550*/  @!P6 FADD R26, R26, 1 ;  /* 0x3f8000001a1ae421 */ /* 0x000fc80000000000 */
[----:B------:R-:W-:Y:S01]  /*1560*/  @!P5 FADD R26, R26, 1 ;  /* 0x3f8000001a1ad421 */ /* 0x000fe20000000000 */
[----:B------:R-:W-:-:S03]  /*1570*/  IADD3 R28, PT, PT, R28, 0x10, RZ ;  /* 0x000000101c1c7810 */ /* 0x000fc60007ffe0ff */
[----:B------:R-:W-:Y:S01]  /*1580*/  @!P4 FADD R26, R26, 1 ;  /* 0x3f8000001a1ac421 */ /* 0x000fe20000000000 */
[----:B--2---:R-:W-:-:S03]  /*1590*/  ISETP.NE.AND P5, PT, R18, R25, PT ;  /* 0x000000191200720c */ /* 0x004fc60003fa5270 */
[----:B------:R-:W-:Y:S01]  /*15a0*/  @!P3 FADD R26, R26, 1 ;  /* 0x3f8000001a1ab421 */ /* 0x000fe20000000000 */
[----:B------:R-:W-:Y:S02]  /*15b0*/  ISETP.NE.AND P3, PT, R28, RZ, PT ;  /* 0x000000ff1c00720c */ /* 0x000fe40003f65270 */
[----:B------:R-:W-:Y:S02]  /*15c0*/  IADD3 R27, PT, PT, R27, 0x10, RZ ;  /* 0x000000101b1b7810 */ /* 0x000fe40007ffe0ff */
[----:B---3--:R-:W-:-:S13]  /*15d0*/  ISETP.NE.AND P6, PT, R29, R25, PT ;  /* 0x000000191d00720c */ /* 0x008fda0003fc5270 */
[----:B------:R-:W-:-:S04]  /*15e0*/  @!P6 FADD R26, R26, 1 ;  /* 0x3f8000001a1ae421 */ /* 0x000fc80000000000 */
[----:B------:R-:W-:Y:S01]  /*15f0*/  @!P5 FADD R26, R26, 1 ;  /* 0x3f8000001a1ad421 */ /* 0x000fe20000000000 */
[----:B------:R-:W-:Y:S06]  /*1600*/  @P3 BRA `(.L_x_31) ;  /* 0xfffffff800ac3947 */ /* 0x000fec000383ffff */
.L_x_30:
[----:B------:R-:W-:Y:S05]  /*1610*/  BSYNC.RECONVERGENT B2 ;  /* 0x0000000000027941 */ /* 0x000fea0003800200 */
.L_x_29:
[----:B------:R-:W-:Y:S04]  /*1620*/  BSSY.RECONVERGENT B2, `(.L_x_32) ;  /* 0x0000061000027945 */ /* 0x000fe80003800200 */
[----:B------:R-:W-:Y:S05]  /*1630*/  @!P2 BRA `(.L_x_33) ;  /* 0x00000004007ca947 */ /* 0x000fea0003800000 */
[----:B------:R-:W-:Y:S01]  /*1640*/  ISETP.GE.U32.AND P3, PT, R8, 0x8, PT ;  /* 0x000000080800780c */ /* 0x000fe20003f66070 */
[----:B------:R-:W-:Y:S01]  /*1650*/  BSSY.RECONVERGENT B3, `(.L_x_34) ;  /* 0x000002d000037945 */ /* 0x000fe20003800200 */
[----:B------:R-:W-:-:S11]  /*1660*/  ISETP.NE.AND P2, PT, R22, RZ, PT ;  /* 0x000000ff1600720c */ /* 0x000fd60003f45270 */
[----:B------:R-:W-:Y:S05]  /*1670*/  @!P3 BRA `(.L_x_35) ;  /* 0x0000000000a8b947 */ /* 0x000fea0003800000 */
[----:B------:R-:W-:-:S05]  /*1680*/  IMAD.WIDE R18, R27, 0x4, R12 ;  /* 0x000000041b127825 */ /* 0x000fca00078e020c */
[----:B------:R-:W2:Y:S04]  /*1690*/  LDG.E R17, desc[UR4][R18.64] ;  /* 0x0000000412117981 */ /* 0x000ea8000c1e1900 */
[----:B------:R-:W3:Y:S04]  /*16a0*/  LDG.E R21, desc[UR4][R18.64+0x4] ;  /* 0x0000040412157981 */ /* 0x000ee8000c1e1900 */
[----:B------:R-:W4:Y:S01]  /*16b0*/  LDG.E R29, desc[UR4][R18.64+0x8] ;  /* 0x00000804121d7981 */ /* 0x000f22000c1e1900 */
[----:B--2---:R-:W-:-:S05]  /*16c0*/  IMAD.WIDE R16, R17, 0x4, R14 ;  /* 0x0000000411107825 */ /* 0x004fca00078e020e */
[----:B------:R3:W2:Y:S02]  /*16d0*/  LDG.E R20, desc[UR4][R16.64] ;  /* 0x0000000410147981 */ /* 0x0006a4000c1e1900 */
[----:B---3--:R-:W-:Y:S02]  /*16e0*/  IMAD.WIDE R16, R21, 0x4, R14 ;  /* 0x0000000415107825 */ /* 0x008fe400078e020e */
[----:B------:R-:W3:Y:S04]  /*16f0*/  LDG.E R21, desc[UR4][R18.64+0xc] ;  /* 0x00000c0412157981 */ /* 0x000ee8000c1e1900 */
[----:B------:R-:W5:Y:S04]  /*1700*/  LDG.E R28, desc[UR4][R16.64] ;  /* 0x00000004101c7981 */ /* 0x000f68000c1e1900 */
[----:B------:R-:W3:Y:S01]  /*1710*/  LDG.E R17, desc[UR4][R18.64+0x10] ;  /* 0x0000100412117981 */ /* 0x000ee2000c1e1900 */
[----:B--2---:R-:W-:-:S02]  /*1720*/  ISETP.NE.AND P5, PT, R20, R25, PT ;  /* 0x000000191400720c */ /* 0x004fc40003fa5270 */
[----:B-----5:R-:W-:Y:S01]  /*1730*/  ISETP.NE.AND P6, PT, R28, R25, PT ;  /* 0x000000191c00720c */ /* 0x020fe20003fc5270 */
[----:B----4-:R-:W-:-:S04]  /*1740*/  IMAD.WIDE R28, R29, 0x4, R14 ;  /* 0x000000041d1c7825 */ /* 0x010fc800078e020e */
[--C-:B---3--:R-:W-:Y:S02]  /*1750*/  IMAD.WIDE R20, R21, 0x4, R14.reuse ;  /* 0x0000000415147825 */ /* 0x108fe400078e020e */
[----:B------:R-:W2:Y:S02]  /*1760*/  LDG.E R28, desc[UR4][R28.64] ;  /* 0x000000041c1c7981 */ /* 0x000ea4000c1e1900 */
[----:B------:R-:W-:Y:S02]  /*1770*/  IMAD.WIDE R16, R17, 0x4, R14 ;  /* 0x0000000411107825 */ /* 0x000fe400078e020e */
[----:B------:R-:W3:Y:S04]  /*1780*/  LDG.E R20, desc[UR4][R20.64] ;  /* 0x0000000414147981 */ /* 0x000ee8000c1e1900 */
[----:B------:R-:W4:Y:S04]  /*1790*/  LDG.E R16, desc[UR4][R16.64] ;  /* 0x0000000410107981 */ /* 0x000f28000c1e1900 */
[----:B------:R-:W5:Y:S04]  /*17a0*/  LDG.E R29, desc[UR4][R18.64+0x14] ;  /* 0x00001404121d7981 */ /* 0x000f68000c1e1900 */
[----:B------:R-:W4:Y:S04]  /*17b0*/  LDG.E R21, desc[UR4][R18.64+0x18] ;  /* 0x0000180412157981 */ /* 0x000f28000c1e1900 */
[----:B------:R-:W4:Y:S01]  /*17c0*/  LDG.E R17, desc[UR4][R18.64+0x1c] ;  /* 0x00001c0412117981 */ /* 0x000f22000c1e1900 */
[----:B------:R-:W-:Y:S01]  /*17d0*/  @!P5 FADD R26, R26, 1 ;  /* 0x3f8000001a1ad421 */ /* 0x000fe20000000000 */
[----:B--2---:R-:W-:-:S02]  /*17e0*/  ISETP.NE.AND P3, PT, R28, R25, PT ;  /* 0x000000191c00720c */ /* 0x004fc40003f65270 */
[-C--:B---3--:R-:W-:Y:S01]  /*17f0*/  ISETP.NE.AND P4, PT, R20, R25.reuse, PT ;  /* 0x000000191400720c */ /* 0x088fe20003f85270 */
[----:B-----5:R-:W-:Y:S01]  /*1800*/  IMAD.WIDE R28, R29, 0x4, R14 ;  /* 0x000000041d1c7825 */ /* 0x020fe200078e020e */
[----:B----4-:R-:W-:-:S03]  /*1810*/  ISETP.NE.AND P5, PT, R16, R25, PT ;  /* 0x000000191000720c */ /* 0x010fc60003fa5270 */
[--C-:B------:R-:W-:Y:S02]  /*1820*/  IMAD.WIDE R20, R21, 0x4, R14.reuse ;  /* 0x0000000415147825 */ /* 0x100fe400078e020e */
[----:B------:R-:W2:Y:S02]  /*1830*/  LDG.E R28, desc[UR4][R28.64] ;  /* 0x000000041c1c7981 */ /* 0x000ea4000c1e1900 */
[----:B------:R-:W-:Y:S02]  /*1840*/  IMAD.WIDE R16, R17, 0x4, R14 ;  /* 0x0000000411107825 */ /* 0x000fe400078e020e */
[----:B------:R-:W3:Y:S04]  /*1850*/  LDG.E R20, desc[UR4][R20.64] ;  /* 0x0000000414147981 */ /* 0x000ee8000c1e1900 */
[----:B------:R-:W4:Y:S01]  /*1860*/  LDG.E R16, desc[UR4][R16.64] ;  /* 0x0000000410107981 */ /* 0x000f22000c1e1900 */
[----:B------:R-:W-:-:S04]  /*1870*/  @!P6 FADD R26, R26, 1 ;  /* 0x3f8000001a1ae421 */ /* 0x000fc80000000000 */
[----:B------:R-:W-:-:S04]  /*1880*/  @!P3 FADD R26, R26, 1 ;  /* 0x3f8000001a1ab421 */ /* 0x000fc80000000000 */
[----:B------:R-:W-:-:S04]  /*1890*/  @!P4 FADD R26, R26, 1 ;  /* 0x3f8000001a1ac421 */ /* 0x000fc80000000000 */
[----:B------:R-:W-:Y:S01]  /*18a0*/  @!P5 FADD R26, R26, 1 ;  /* 0x3f8000001a1ad421 */ /* 0x000fe20000000000 */
[----:B------:R-:W-:Y:S01]  /*18b0*/  VIADD R27, R27, 0x8 ;  /* 0x000000081b1b7836 */ /* 0x000fe20000000000 */
[-C--:B--2---:R-:W-:Y:S02]  /*18c0*/  ISETP.NE.AND P6, PT, R28, R25.reuse, PT ;  /* 0x000000191c00720c */ /* 0x084fe40003fc5270 */
[-C--:B---3--:R-:W-:Y:S02]  /*18d0*/  ISETP.NE.AND P3, PT, R20, R25.reuse, PT ;  /* 0x000000191400720c */ /* 0x088fe40003f65270 */
[----:B----4-:R-:W-:-:S09]  /*18e0*/  ISETP.NE.AND P4, PT, R16, R25, PT ;  /* 0x000000191000720c */ /* 0x010fd20003f85270 */
[----:B------:R-:W-:-:S04]  /*18f0*/  @!P6 FADD R26, R26, 1 ;  /* 0x3f8000001a1ae421 */ /* 0x000fc80000000000 */
[----:B------:R-:W-:-:S04]  /*1900*/  @!P3 FADD R26, R26, 1 ;  /* 0x3f8000001a1ab421 */ /* 0x000fc80000000000 */
[----:B------:R-:W-:-:S07]  /*1910*/  @!P4 FADD R26, R26, 1 ;  /* 0x3f8000001a1ac421 */ /* 0x000fce0000000000 */
.L_x_35:
[----:B------:R-:W-:Y:S05]  /*1920*/  BSYNC.RECONVERGENT B3 ;  /* 0x0000000000037941 */ /* 0x000fea0003800200 */
.L_x_34:
        /* <DEDUP_REMOVED lines=8> */
[----:B------:R-:W4:Y:S04]  /*19b0*/  LDG.E R29, desc[UR4][R18.64+0x8] ;  /* 0x00000804121d7981 */ /* 0x000f28000c1e1900 */
[----:B------:R-:W5:Y:S01]  /*19c0*/  LDG.E R21, desc[UR4][R18.64+0xc] ;  /* 0x00000c0412157981 */ /* 0x000f62000c1e1900 */
[----:B--2---:R-:W-:-:S06]  /*19d0*/  IMAD.WIDE R16, R17, 0x4, R14 ;  /* 0x0000000411107825 */ /* 0x004fcc00078e020e */
[----:B------:R-:W2:Y:S01]  /*19e0*/  LDG.E R16, desc[UR4][R16.64] ;  /* 0x0000000410107981 */ /* 0x000ea2000c1e1900 */
[----:B----4-:R-:W-:-:S06]  /*19f0*/  IMAD.WIDE R28, R29, 0x4, R14 ;  /* 0x000000041d1c7825 */ /* 0x010fcc00078e020e */
[----:B------:R-:W4:Y:S01]  /*1a00*/  LDG.E R28, desc[UR4][R28.64] ;  /* 0x000000041c1c7981 */ /* 0x000f22000c1e1900 */
[----:B--2---:R-:W-:Y:S01]  /*1a10*/  ISETP.NE.AND P3, PT, R16, R25, PT ;  /* 0x000000191000720c */ /* 0x004fe20003f65270 */
[----:B---3--:R-:W-:-:S04]  /*1a20*/  IMAD.WIDE R16, R20, 0x4, R14 ;  /* 0x0000000414107825 */ /* 0x008fc800078e020e */
[----:B-----5:R-:W-:Y:S02]  /*1a30*/  IMAD.WIDE R20, R21, 0x4, R14 ;  /* 0x0000000415147825 */ /* 0x020fe400078e020e */
[----:B------:R-:W2:Y:S04]  /*1a40*/  LDG.E R16, desc[UR4][R16.64] ;  /* 0x0000000410107981 */ /* 0x000ea8000c1e1900 */
[----:B------:R-:W3:Y:S01]  /*1a50*/  LDG.E R20, desc[UR4][R20.64] ;  /* 0x0000000414147981 */ /* 0x000ee2000c1e1900 */
[-C--:B----4-:R-:W-:Y:S01]  /*1a60*/  ISETP.NE.AND P5, PT, R28, R25.reuse, PT ;  /* 0x000000191c00720c */ /* 0x090fe20003fa5270 */
[----:B------:R-:W-:Y:S01]  /*1a70*/  @!P3 FADD R26, R26, 1 ;  /* 0x3f8000001a1ab421 */ /* 0x000fe20000000000 */
[----:B------:R-:W-:Y:S02]  /*1a80*/  IADD3 R27, PT, PT, R27, 0x4, RZ ;  /* 0x000000041b1b7810 */ /* 0x000fe40007ffe0ff */
[----:B--2---:R-:W-:-:S02]  /*1a90*/  ISETP.NE.AND P4, PT, R16, R25, PT ;  /* 0x000000191000720c */ /* 0x004fc40003f85270 */
[----:B---3--:R-:W-:-:S11]  /*1aa0*/  ISETP.NE.AND P6, PT, R20, R25, PT ;  /* 0x000000191400720c */ /* 0x008fd60003fc5270 */
[----:B------:R-:W-:-:S04]  /*1ab0*/  @!P4 FADD R26, R26, 1 ;  /* 0x3f8000001a1ac421 */ /* 0x000fc80000000000 */
[----:B------:R-:W-:-:S04]  /*1ac0*/  @!P5 FADD R26, R26, 1 ;  /* 0x3f8000001a1ad421 */ /* 0x000fc80000000000 */
[----:B------:R-:W-:-:S07]  /*1ad0*/  @!P6 FADD R26, R26, 1 ;  /* 0x3f8000001a1ae421 */ /* 0x000fce0000000000 */
.L_x_37:
[----:B------:R-:W-:Y:S05]  /*1ae0*/  BSYNC.RECONVERGENT B3 ;  /* 0x0000000000037941 */ /* 0x000fea0003800200 */
.L_x_36:
[----:B------:R-:W-:Y:S05]  /*1af0*/  @!P2 BRA `(.L_x_33) ;  /* 0x00000000004ca947 */ /* 0x000fea0003800000 */
[----:B------:R-:W-:-:S05]  /*1b00*/  IMAD.WIDE R12, R27, 0x4, R12 ;  /* 0x000000041b0c7825 */ /* 0x000fca00078e020c */
[----:B------:R-:W2:Y:S02]  /*1b10*/  LDG.E R17, desc[UR4][R12.64] ;  /* 0x000000040c117981 */ /* 0x000ea4000c1e1900 */
[----:B--2---:R-:W-:-:S06]  /*1b20*/  IMAD.WIDE R16, R17, 0x4, R14 ;  /* 0x0000000411107825 */ /* 0x004fcc00078e020e */
[----:B------:R-:W2:Y:S01]  /*1b30*/  LDG.E R16, desc[UR4][R16.64] ;  /* 0x0000000410107981 */ /* 0x000ea2000c1e1900 */
[----:B------:R-:W-:Y:S02]  /*1b40*/  ISETP.NE.AND P3, PT, R23, 0x1, PT ;  /* 0x000000011700780c */ /* 0x000fe40003f65270 */
[----:B--2---:R-:W-:-:S13]  /*1b50*/  ISETP.NE.AND P2, PT, R16, R25, PT ;  /* 0x000000191000720c */ /* 0x004fda0003f45270 */
[----:B------:R-:W-:Y:S01]  /*1b60*/  @!P2 FADD R26, R26, 1 ;  /* 0x3f8000001a1aa421 */ /* 0x000fe20000000000 */
[----:B------:R-:W-:Y:S06]  /*1b70*/  @!P3 BRA `(.L_x_33) ;  /* 0x00000000002cb947 */ /* 0x000fec0003800000 */
[----:B------:R-:W-:Y:S01]  /*1b80*/  ISETP.NE.AND P3, PT, R23, 0x2, PT ;  /* 0x000000021700780c */ /* 0x000fe20003f65270 */
[----:B------:R-:W2:-:S12]  /*1b90*/  LDG.E R17, desc[UR4][R12.64+0x4] ;  /* 0x000004040c117981 */ /* 0x000e98000c1e1900 */
[----:B------:R-:W3:Y:S01]  /*1ba0*/  @P3 LDG.E R19, desc[UR4][R12.64+0x8] ;  /* 0x000008040c133981 */ /* 0x000ee2000c1e1900 */
[----:B--2---:R-:W-:-:S06]  /*1bb0*/  IMAD.WIDE R16, R17, 0x4, R14 ;  /* 0x0000000411107825 */ /* 0x004fcc00078e020e */
[----:B------:R-:W2:Y:S01]  /*1bc0*/  LDG.E R16, desc[UR4][R16.64] ;  /* 0x0000000410107981 */ /* 0x000ea2000c1e1900 */
[----:B---3--:R-:W-:-:S06]  /*1bd0*/  @P3 IMAD.WIDE R14, R19, 0x4, R14 ;  /* 0x00000004130e3825 */ /* 0x008fcc00078e020e */
[----:B------:R-:W3:Y:S01]  /*1be0*/  @P3 LDG.E R14, desc[UR4][R14.64] ;  /* 0x000000040e0e3981 */ /* 0x000ee2000c1e1900 */
[-C--:B--2---:R-:W-:Y:S02]  /*1bf0*/  ISETP.NE.AND P2, PT, R16, R25.reuse, PT ;  /* 0x000000191000720c */ /* 0x084fe40003f45270 */
[----:B---3--:R-:W-:-:S11]  /*1c00*/  ISETP.NE.OR P4, PT, R14, R25, !P3 ;  /* 0x000000190e00720c */ /* 0x008fd60005f85670 */
[----:B------:R-:W-:-:S04]  /*1c10*/  @!P2 FADD R26, R26, 1 ;  /* 0x3f8000001a1aa421 */ /* 0x000fc80000000000 */
[----:B------:R-:W-:-:S07]  /*1c20*/  @!P4 FADD R26, R26, 1 ;  /* 0x3f8000001a1ac421 */ /* 0x000fce0000000000 */
.L_x_33:
[----:B------:R-:W-:Y:S05]  /*1c30*/  BSYNC.RECONVERGENT B2 ;  /* 0x0000000000027941 */ /* 0x000fea0003800200 */
.L_x_32:
[----:B------:R-:W-:-:S04]  /*1c40*/  FADD R13, R26, -R4 ;  /* 0x800000041a0d7221 */ /* 0x000fc80000000000 */
[----:B------:R-:W-:-:S05]  /*1c50*/  FADD R12, R6, R13 ;  /* 0x0000000d060c7221 */ /* 0x000fca0000000000 */
[----:B------:R-:W-:-:S04]  /*1c60*/  FSETP.GT.AND P2, PT, R12, R5, PT ;  /* 0x000000050c00720b */ /* 0x000fc80003f44000 */
[----:B------:R-:W-:Y:S02]  /*1c70*/  SEL R7, R25, R7, P2 ;  /* 0x0000000719077207 */ /* 0x000fe40001000000 */
[----:B------:R-:W-:-:S07]  /*1c80*/  FSEL R5, R12, R5, P2 ;  /* 0x000000050c057208 */ /* 0x000fce0001000000 */
.L_x_28:
[----:B------:R-:W-:Y:S05]  /*1c90*/  BSYNC.RECONVERGENT B0 ;  /* 0x0000000000007941 */ /* 0x000fea0003800200 */
.L_x_27:
[----:B------:R-:W-:Y:S05]  /*1ca0*/  @!P1 BRA `(.L_x_38) ;  /* 0xfffffff000b89947 */ /* 0x000fea000383ffff */
.L_x_26:
[----:B------:R-:W-:Y:S05]  /*1cb0*/  BSYNC.RECONVERGENT B1 ;  /* 0x0000000000017941 */ /* 0x000fea0003800200 */
.L_x_25:
[----:B------:R-:W-:-:S04]  /*1cc0*/  ISETP.NE.AND P0, PT, R7, R2, PT ;  /* 0x000000020700720c */ /* 0x000fc80003f05270 */
[----:B------:R-:W-:-:S13]  /*1cd0*/  FSETP.LEU.OR P0, PT, R5, 9.9999997473787516356e-06, !P0 ;  /* 0x3727c5ac0500780b */ /* 0x000fda000470b400 */
[----:B------:R-:W-:Y:S05]  /*1ce0*/  @P0 EXIT ;  /* 0x000000000000094d */ /* 0x000fea0003800000 */
[----:B------:R-:W0:Y:S01]  /*1cf0*/  LDC.64 R2, c[0x0][0x3a8] ;  /* 0x0000ea00ff027b82 */ /* 0x000e220000000a00 */
[----:B------:R-:W-:Y:S01]  /*1d00*/  HFMA2 R13, -RZ, RZ, 0, 5.9604644775390625e-08 ;  /* 0x00000001ff0d7431 */ /* 0x000fe200000001ff */
[----:B------:R-:W-:Y:S06]  /*1d10*/  STG.E desc[UR4][R10.64], R7 ;  /* 0x000000070a007986 */ /* 0x000fec000c101904 */
[----:B------:R-:W1:Y:S01]  /*1d20*/  LDC.64 R8, c[0x0][0x3a0] ;  /* 0x0000e800ff087b82 */ /* 0x000e620000000a00 */
[----:B0-----:R-:W-:Y:S04]  /*1d30*/  REDG.E.ADD.F32.FTZ.RN.STRONG.GPU desc[UR4][R2.64], R5 ;  /* 0x00000005020079a6 */ /* 0x001fe8000c12f304 */
[----:B-1----:R-:W-:Y:S01]  /*1d40*/  ATOMG.E.EXCH.STRONG.GPU PT, RZ, desc[UR4][R8.64], R13 ;  /* 0x8000000d08ff79a8 */ /* 0x002fe2000c1ef104 */
[----:B------:R-:W-:Y:S05]  /*1d50*/  EXIT ;  /* 0x000000000000794d */ /* 0x000fea0003800000 */
        .weak           $__internal_0_$__cuda_sm3x_div_rn_noftz_f32_slowpath
        .type           $__internal_0_$__cuda_sm3x_div_rn_noftz_f32_slowpath,@function
        .size           $__internal_0_$__cuda_sm3x_div_rn_noftz_f32_slowpath,(.L_x_52 - $__internal_0_$__cuda_sm3x_div_rn_noftz_f32_slowpath)
$__internal_0_$__cuda_sm3x_div_rn_noftz_f32_slowpath:
[----:B------:R-:W-:Y:S01]  /*1d60*/  SHF.R.U32.HI R8, RZ, 0x17, R12 ;  /* 0x00000017ff087819 */ /* 0x000fe2000001160c */
[----:B------:R-:W-:Y:S01]  /*1d70*/  BSSY.RECONVERGENT B1, `(.L_x_39) ;  /* 0x0000064000017945 */ /* 0x000fe20003800200 */
[----:B------:R-:W-:Y:S02]  /*1d80*/  SHF.R.U32.HI R4, RZ, 0x17, R5 ;  /* 0x00000017ff047819 */ /* 0x000fe40000011605 */
[----:B------:R-:W-:Y:S02]  /*1d90*/  LOP3.LUT R8, R8, 0xff, RZ, 0xc0, !PT ;  /* 0x000000ff08087812 */ /* 0x000fe400078ec0ff */
[----:B------:R-:W-:Y:S02]  /*1da0*/  LOP3.LUT R13, R4, 0xff, RZ, 0xc0, !PT ;  /* 0x000000ff040d7812 */ /* 0x000fe400078ec0ff */
[----:B------:R-:W-:Y:S01]  /*1db0*/  MOV R14, R5 ;  /* 0x00000005000e7202 */ /* 0x000fe20000000f00 */
[----:B------:R-:W-:Y:S01]  /*1dc0*/  VIADD R16, R8, 0xffffffff ;  /* 0xffffffff08107836 */ /* 0x000fe20000000000 */
[----:B------:R-:W-:-:S04]  /*1dd0*/  IADD3 R15, PT, PT, R13, -0x1, RZ ;  /* 0xffffffff0d0f7810 */ /* 0x000fc80007ffe0ff */
[----:B------:R-:W-:-:S04]  /*1de0*/  ISETP.GT.U32.AND P0, PT, R16, 0xfd, PT ;  /* 0x000000fd1000780c */ /* 0x000fc80003f04070 */
[----:B------:R-:W-:-:S13]  /*1df0*/  ISETP.GT.U32.OR P0, PT, R15, 0xfd, P0 ;  /* 0x000000fd0f00780c */ /* 0x000fda0000704470 */
[----:B------:R-:W-:Y:S01]  /*1e00*/  @!P0 IMAD.MOV.U32 R7, RZ, RZ, RZ ;  /* 0x000000ffff078224 */ /* 0x000fe200078e00ff */
[----:B------:R-:W-:Y:S06]  /*1e10*/  @!P0 BRA `(.L_x_40) ;  /* 0x0000000000608947 */ /* 0x000fec0003800000 */
[----:B------:R-:W-:Y:S02]  /*1e20*/  FSETP.GTU.FTZ.AND P0, PT, |R5|, +INF , PT ;  /* 0x7f8000000500780b */ /* 0x000fe40003f1c200 */
[----:B------:R-:W-:Y:S02]  /*1e30*/  FSETP.GTU.FTZ.AND P1, PT, |R12|, +INF , PT ;  /* 0x7f8000000c00780b */ /* 0x000fe40003f3c200 */
[----:B------:R-:W-:Y:S02]  /*1e40*/  MOV R4, R12 ;  /* 0x0000000c00047202 */ /* 0x000fe40000000f00 */
[----:B------:R-:W-:-:S13]  /*1e50*/  PLOP3.LUT P0, PT, P0, P1, PT, 0xf8, 0x8f ;  /* 0x00000000008f781c */ /* 0x000fda0000703f70 */
[----:B------:R-:W-:Y:S05]  /*1e60*/  @P0 BRA `(.L_x_41) ;  /* 0x00000004004c0947 */ /* 0x000fea0003800000 */
[----:B------:R-:W-:-:S13]  /*1e70*/  LOP3.LUT P0, RZ, R12, 0x7fffffff, R14, 0xc8, !PT ;  /* 0x7fffffff0cff7812 */ /* 0x000fda000780c80e */
[----:B------:R-:W-:Y:S05]  /*1e80*/  @!P0 BRA `(.L_x_42) ;  /* 0x00000004003c8947 */ /* 0x000fea0003800000 */
[C---:B------:R-:W-:Y:S02]  /*1e90*/  FSETP.NEU.FTZ.AND P3, PT, |R5|.reuse, +INF , PT ;  /* 0x7f8000000500780b */ /* 0x040fe40003f7d200 */
[----:B------:R-:W-:Y:S02]  /*1ea0*/  FSETP.NEU.FTZ.AND P0, PT, |R4|, +INF , PT ;  /* 0x7f8000000400780b */ /* 0x000fe40003f1d200 */
[----:B------:R-:W-:-:S11]  /*1eb0*/  FSETP.NEU.FTZ.AND P1, PT, |R5|, +INF , PT ;  /* 0x7f8000000500780b */ /* 0x000fd60003f3d200 */
[----:B------:R-:W-:Y:S05]  /*1ec0*/  @!P0 BRA !P3, `(.L_x_42) ;  /* 0x00000004002c8947 */ /* 0x000fea0005800000 */
[----:B------:R-:W-:-:S04]  /*1ed0*/  LOP3.LUT P3, RZ, R14, 0x7fffffff, RZ, 0xc0, !PT ;  /* 0x7fffffff0eff7812 */ /* 0x000fc8000786c0ff */
[----:B------:R-:W-:-:S13]  /*1ee0*/  PLOP3.LUT P0, PT, P0, P3, PT, 0x2f, 0xf2 ;  /* 0x0000000000f2781c */ /* 0x000fda0000706577 */
[----:B------:R-:W-:Y:S05]  /*1ef0*/  @P0 BRA `(.L_x_43) ;  /* 0x0000000400180947 */ /* 0x000fea0003800000 */
[----:B------:R-:W-:-:S04]  /*1f00*/  LOP3.LUT P0, RZ, R12, 0x7fffffff, RZ, 0xc0, !PT ;  /* 0x7fffffff0cff7812 */ /* 0x000fc8000780c0ff */
[----:B------:R-:W-:-:S13]  /*1f10*/  PLOP3.LUT P0, PT, P1, P0, PT, 0x2f, 0xf2 ;  /* 0x0000000000f2781c */ /* 0x000fda0000f00577 */
[----:B------:R-:W-:Y:S05]  /*1f20*/  @P0 BRA `(.L_x_44) ;  /* 0x0000000400000947 */ /* 0x000fea0003800000 */
[----:B------:R-:W-:Y:S02]  /*1f30*/  ISETP.GE.AND P0, PT, R15, RZ, PT ;  /* 0x000000ff0f00720c */ /* 0x000fe40003f06270 */
[----:B------:R-:W-:-:S11]  /*1f40*/  ISETP.GE.AND P1, PT, R16, RZ, PT ;  /* 0x000000ff1000720c */ /* 0x000fd60003f26270 */
[----:B------:R-:W-:Y:S01]  /*1f50*/  @P0 MOV R7, RZ ;  /* 0x000000ff00070202 */ /* 0x000fe20000000f00 */
[----:B------:R-:W-:Y:S02]  /*1f60*/  @!P0 IMAD.MOV.U32 R7, RZ, RZ, -0x40 ;  /* 0xffffffc0ff078424 */ /* 0x000fe400078e00ff */
[----:B------:R-:W-:Y:S01]  /*1f70*/  @!P0 FFMA R14, R5, 1.84467440737095516160e+19, RZ ;  /* 0x5f800000050e8823 */ /* 0x000fe200000000ff */
[----:B------:R-:W-:Y:S02]  /*1f80*/  @!P1 FFMA R12, R4, 1.84467440737095516160e+19, RZ ;  /* 0x5f800000040c9823 */ /* 0x000fe400000000ff */
[----:B------:R-:W-:-:S07]  /*1f90*/  @!P1 IADD3 R7, PT, PT, R7, 0x40, RZ ;  /* 0x0000004007079810 */ /* 0x000fce0007ffe0ff */
.L_x_40:
[----:B------:R-:W-:Y:S01]  /*1fa0*/  LEA R5, R8, 0xc0800000, 0x17 ;  /* 0xc080000008057811 */ /* 0x000fe200078eb8ff */
[----:B------:R-:W-:Y:S01]  /*1fb0*/  VIADD R13, R13, 0xffffff81 ;  /* 0xffffff810d0d7836 */ /* 0x000fe20000000000 */
[----:B------:R-:W-:Y:S02]  /*1fc0*/  BSSY.RECONVERGENT B2, `(.L_x_45) ;  /* 0x0000035000027945 */ /* 0x000fe40003800200 */
[----:B------:R-:W-:Y:S01]  /*1fd0*/  IADD3 R5, PT, PT, -R5, R12, RZ ;  /* 0x0000000c05057210 */ /* 0x000fe20007ffe1ff */
[C---:B------:R-:W-:Y:S01]  /*1fe0*/  IMAD R4, R13.reuse, -0x800000, R14 ;  /* 0xff8000000d047824 */ /* 0x040fe200078e020e */
[----:B------:R-:W-:Y:S02]  /*1ff0*/  IADD3 R8, PT, PT, R13, 0x7f, -R8 ;  /* 0x0000007f0d087810 */ /* 0x000fe40007ffe808 */
[----:B------:R-:W0:Y:S01]  /*2000*/  MUFU.RCP R12, R5 ;  /* 0x00000005000c7308 */ /* 0x000e220000001000 */
[----:B------:R-:W-:Y:S01]  /*2010*/  FADD.FTZ R15, -R5, -RZ ;  /* 0x800000ff050f7221 */ /* 0x000fe20000010100 */
[----:B------:R-:W-:-:S03]  /*2020*/  IADD3 R8, PT, PT, R8, R7, RZ ;  /* 0x0000000708087210 */ /* 0x000fc60007ffe0ff */
[----:B0-----:R-:W-:-:S04]  /*2030*/  FFMA R17, R12, R15, 1 ;  /* 0x3f8000000c117423 */ /* 0x001fc8000000000f */
[----:B------:R-:W-:-:S04]  /*2040*/  FFMA R19, R12, R17, R12 ;  /* 0x000000110c137223 */ /* 0x000fc8000000000c */
[----:B------:R-:W-:-:S04]  /*2050*/  FFMA R12, R4, R19, RZ ;  /* 0x00000013040c7223 */ /* 0x000fc800000000ff */
[----:B------:R-:W-:-:S04]  /*2060*/  FFMA R17, R15, R12, R4 ;  /* 0x0000000c0f117223 */ /* 0x000fc80000000004 */
[----:B------:R-:W-:-:S04]  /*2070*/  FFMA R12, R19, R17, R12 ;  /* 0x00000011130c7223 */ /* 0x000fc8000000000c */
[----:B------:R-:W-:-:S04]  /*2080*/  FFMA R15, R15, R12, R4 ;  /* 0x0000000c0f0f7223 */ /* 0x000fc80000000004 */
[----:B------:R-:W-:-:S05]  /*2090*/  FFMA R4, R19, R15, R12 ;  /* 0x0000000f13047223 */ /* 0x000fca000000000c */
[----:B------:R-:W-:-:S04]  /*20a0*/  SHF.R.U32.HI R5, RZ, 0x17, R4 ;  /* 0x00000017ff057819 */ /* 0x000fc80000011604 */
[----:B------:R-:W-:-:S04]  /*20b0*/  LOP3.LUT R5, R5, 0xff, RZ, 0xc0, !PT ;  /* 0x000000ff05057812 */ /* 0x000fc800078ec0ff */
[----:B------:R-:W-:-:S05]  /*20c0*/  IADD3 R13, PT, PT, R5, R8, RZ ;  /* 0x00000008050d7210 */ /* 0x000fca0007ffe0ff */
[----:B------:R-:W-:-:S05]  /*20d0*/  VIADD R5, R13, 0xffffffff ;  /* 0xffffffff0d057836 */ /* 0x000fca0000000000 */
[----:B------:R-:W-:-:S13]  /*20e0*/  ISETP.GE.U32.AND P0, PT, R5, 0xfe, PT ;  /* 0x000000fe0500780c */ /* 0x000fda0003f06070 */
[----:B------:R-:W-:Y:S05]  /*20f0*/  @!P0 BRA `(.L_x_46) ;  /* 0x0000000000808947 */ /* 0x000fea0003800000 */
[----:B------:R-:W-:-:S13]  /*2100*/  ISETP.GT.AND P0, PT, R13, 0xfe, PT ;  /* 0x000000fe0d00780c */ /* 0x000fda0003f04270 */
[----:B------:R-:W-:Y:S05]  /*2110*/  @P0 BRA `(.L_x_47) ;  /* 0x00000000006c0947 */ /* 0x000fea0003800000 */
[----:B------:R-:W-:-:S13]  /*2120*/  ISETP.GE.AND P0, PT, R13, 0x1, PT ;  /* 0x000000010d00780c */ /* 0x000fda0003f06270 */
[----:B------:R-:W-:Y:S05]  /*2130*/  @P0 BRA `(.L_x_48) ;  /* 0x0000000000740947 */ /* 0x000fea0003800000 */
[----:B------:R-:W-:Y:S02]  /*2140*/  ISETP.GE.AND P0, PT, R13, -0x18, PT ;  /* 0xffffffe80d00780c */ /* 0x000fe40003f06270 */
[----:B------:R-:W-:-:S11]  /*2150*/  LOP3.LUT R4, R4, 0x80000000, RZ, 0xc0, !PT ;  /* 0x8000000004047812 */ /* 0x000fd600078ec0ff */
[----:B------:R-:W-:Y:S05]  /*2160*/  @!P0 BRA `(.L_x_48) ;  /* 0x0000000000688947 */ /* 0x000fea0003800000 */
[CCC-:B------:R-:W-:Y:S01]  /*2170*/  FFMA.RZ R5, R19.reuse, R15.reuse, R12.reuse ;  /* 0x0000000f13057223 */ /* 0x1c0fe2000000c00c */
[-CC-:B------:R-:W-:Y:S01]  /*2180*/  FFMA.RM R8, R19, R15.reuse, R12.reuse ;  /* 0x0000000f13087223 */ /* 0x180fe2000000400c */
[C---:B------:R-:W-:Y:S02]  /*2190*/  ISETP.NE.AND P3, PT, R13.reuse, RZ, PT ;  /* 0x000000ff0d00720c */ /* 0x040fe40003f65270 */
[----:B------:R-:W-:Y:S02]  /*21a0*/  ISETP.NE.AND P1, PT, R13, RZ, PT ;  /* 0x000000ff0d00720c */ /* 0x000fe40003f25270 */
[----:B------:R-:W-:Y:S01]  /*21b0*/  LOP3.LUT R7, R5, 0x7fffff, RZ, 0xc0, !PT ;  /* 0x007fffff05077812 */ /* 0x000fe200078ec0ff */
[----:B------:R-:W-:Y:S01]  /*21c0*/  FFMA.RP R5, R19, R15, R12 ;  /* 0x0000000f13057223 */ /* 0x000fe2000000800c */
[----:B------:R-:W-:Y:S02]  /*21d0*/  IADD3 R12, PT, PT, R13, 0x20, RZ ;  /* 0x000000200d0c7810 */ /* 0x000fe40007ffe0ff */
[----:B------:R-:W-:-:S02]  /*21e0*/  LOP3.LUT R7, R7, 0x800000, RZ, 0xfc, !PT ;  /* 0x0080000007077812 */ /* 0x000fc400078efcff */
[----:B------:R-:W-:Y:S02]  /*21f0*/  IADD3 R13, PT, PT, -R13, RZ, RZ ;  /* 0x000000ff0d0d7210 */ /* 0x000fe40007ffe1ff */
[----:B------:R-:W-:Y:S02]  /*2200*/  SHF.L.U32 R12, R7, R12, RZ ;  /* 0x0000000c070c7219 */ /* 0x000fe400000006ff */
[----:B------:R-:W-:Y:S02]  /*2210*/  FSETP.NEU.FTZ.AND P0, PT, R5, R8, PT ;  /* 0x000000080500720b */ /* 0x000fe40003f1d000 */
[----:B------:R-:W-:Y:S02]  /*2220*/  SEL R8, R13, RZ, P3 ;  /* 0x000000ff0d087207 */ /* 0x000fe40001800000 */
[----:B------:R-:W-:Y:S02]  /*2230*/  ISETP.NE.AND P1, PT, R12, RZ, P1 ;  /* 0x000000ff0c00720c */ /* 0x000fe40000f25270 */
[----:B------:R-:W-:-:S02]  /*2240*/  SHF.R.U32.HI R8, RZ, R8, R7 ;  /* 0x00000008ff087219 */ /* 0x000fc40000011607 */
[----:B------:R-:W-:Y:S02]  /*2250*/  PLOP3.LUT P0, PT, P0, P1, PT, 0xf8, 0x8f ;  /* 0x00000000008f781c */ /* 0x000fe40000703f70 */
[----:B------:R-:W-:Y:S02]  /*2260*/  SHF.R.U32.HI R12, RZ, 0x1, R8 ;  /* 0x00000001ff0c7819 */ /* 0x000fe40000011608 */
[----:B------:R-:W-:-:S04]  /*2270*/  SEL R5, RZ, 0x1, !P0 ;  /* 0x00000001ff057807 */ /* 0x000fc80004000000 */
[----:B------:R-:W-:-:S04]  /*2280*/  LOP3.LUT R5, R5, 0x1, R12, 0xf8, !PT ;  /* 0x0000000105057812 */ /* 0x000fc800078ef80c */
[----:B------:R-:W-:-:S05]  /*2290*/  LOP3.LUT R5, R5, R8, RZ, 0xc0, !PT ;  /* 0x0000000805057212 */ /* 0x000fca00078ec0ff */
[----:B------:R-:W-:-:S05]  /*22a0*/  IMAD.IADD R5, R12, 0x1, R5 ;  /* 0x000000010c057824 */ /* 0x000fca00078e0205 */
[----:B------:R-:W-:Y:S01]  /*22b0*/  LOP3.LUT R4, R5, R4, RZ, 0xfc, !PT ;  /* 0x0000000405047212 */ /* 0x000fe200078efcff */
[----:B------:R-:W-:Y:S06]  /*22c0*/  BRA `(.L_x_48) ;  /* 0x0000000000107947 */ /* 0x000fec0003800000 */
.L_x_47:
[----:B------:R-:W-:-:S04]  /*22d0*/  LOP3.LUT R4, R4, 0x80000000, RZ, 0xc0, !PT ;  /* 0x8000000004047812 */ /* 0x000fc800078ec0ff */
[----:B------:R-:W-:Y:S01]  /*22e0*/  LOP3.LUT R4, R4, 0x7f800000, RZ, 0xfc, !PT ;  /* 0x7f80000004047812 */ /* 0x000fe200078efcff */
[----:B------:R-:W-:Y:S06]  /*22f0*/  BRA `(.L_x_48) ;  /* 0x0000000000047947 */ /* 0x000fec0003800000 */
.L_x_46:
[----:B------:R-:W-:-:S07]  /*2300*/  LEA R4, R8, R4, 0x17 ;  /* 0x0000000408047211 */ /* 0x000fce00078eb8ff */
.L_x_48:
[----:B------:R-:W-:Y:S05]  /*2310*/  BSYNC.RECONVERGENT B2 ;  /* 0x0000000000027941 */ /* 0x000fea0003800200 */
.L_x_45:
[----:B------:R-:W-:Y:S05]  /*2320*/  BRA `(.L_x_49) ;  /* 0x0000000000207947 */ /* 0x000fea0003800000 */
.L_x_44:
[----:B------:R-:W-:-:S04]  /*2330*/  LOP3.LUT R4, R12, 0x80000000, R14, 0x48, !PT ;  /* 0x800000000c047812 */ /* 0x000fc800078e480e */
[----:B------:R-:W-:Y:S01]  /*2340*/  LOP3.LUT R4, R4, 0x7f800000, RZ, 0xfc, !PT ;  /* 0x7f80000004047812 */ /* 0x000fe200078efcff */
[----:B------:R-:W-:Y:S06]  /*2350*/  BRA `(.L_x_49) ;  /* 0x0000000000147947 */ /* 0x000fec0003800000 */
.L_x_43:
[----:B------:R-:W-:Y:S01]  /*2360*/  LOP3.LUT R4, R12, 0x80000000, R14, 0x48, !PT ;  /* 0x800000000c047812 */ /* 0x000fe200078e480e */
[----:B------:R-:W-:Y:S06]  /*2370*/  BRA `(.L_x_49) ;  /* 0x00000000000c7947 */ /* 0x000fec0003800000 */
.L_x_42:
[----:B------:R-:W0:Y:S01]  /*2380*/  MUFU.RSQ R4, -QNAN ;  /* 0xffc0000000047908 */ /* 0x000e220000001400 */
[----:B------:R-:W-:Y:S05]  /*2390*/  BRA `(.L_x_49) ;  /* 0x0000000000047947 */ /* 0x000fea0003800000 */
.L_x_41:
[----:B------:R-:W-:-:S07]  /*23a0*/  FADD.FTZ R4, R5, R4 ;  /* 0x0000000405047221 */ /* 0x000fce0000010000 */
.L_x_49:
[----:B------:R-:W-:Y:S05]  /*23b0*/  BSYNC.RECONVERGENT B1 ;  /* 0x0000000000017941 */ /* 0x000fea0003800200 */
.L_x_39:
[----:B------:R-:W-:-:S04]  /*23c0*/  HFMA2 R7, -RZ, RZ, 0, 0 ;  /* 0x00000000ff077431 */ /* 0x000fc800000001ff */
[----:B0-----:R-:W-:Y:S05]  /*23d0*/  RET.REL.NODEC R6 `(_Z21computeModularityGainPiS_S_iS_Pfff) ;  /* 0xffffffdc06087950 */ /* 0x001fea0003c3ffff */
.L_x_50:
        /* <DEDUP_REMOVED lines=10> */
.L_x_52:


//--------------------- .text._Z21initializeCommunitiesPii --------------------------
	.section	.text._Z21initializeCommunitiesPii,"ax",@progbits
	.align	128
        .global         _Z21initializeCommunitiesPii
        .type           _Z21initializeCommunitiesPii,@function
        .size           _Z21initializeCommunitiesPii,(.L_x_55 - _Z21initializeCommunitiesPii)
        .other          _Z21initializeCommunitiesPii,@"STO_CUDA_ENTRY STV_DEFAULT"
_Z21initializeCommunitiesPii:
.text._Z21initializeCommunitiesPii:
        /* <DEDUP_REMOVED lines=9> */
[----:B------:R-:W1:Y:S01]  /*0090*/  LDCU.64 UR4, c[0x0][0x358] ;  /* 0x00006b00ff0477ac */ /* 0x000e620008000a00 */
[----:B0-----:R-:W-:-:S05]  /*00a0*/  IMAD.WIDE R2, R5, 0x4, R2 ;  /* 0x0000000405027825 */ /* 0x001fca00078e0202 */
[----:B-1----:R-:W-:Y:S01]  /*00b0*/  STG.E desc[UR4][R2.64], R5 ;  /* 0x0000000502007986 */ /* 0x002fe2000c101904 */
[----:B------:R-:W-:Y:S05]  /*00c0*/  EXIT ;  /* 0x000000000000794d */ /* 0x000fea0003800000 */
.L_x_51:
        /* <DEDUP_REMOVED lines=11> */
.L_x_55:


//--------------------- .nv.shared.reserved.0     --------------------------
	.section	.nv.shared.reserved.0,"aw",@nobits
	.weak		__nv_reservedSMEM_offset_0_alias
	.size		__nv_reservedSMEM_offset_0_alias, 0, 64
	.other		__nv_reservedSMEM_offset_0_alias,@"STO_CUDA_RESERVED_SHARED STV_DEFAULT"
__nv_reservedSMEM_offset_0_alias:
	.zero		0
	.zero		64


//--------------------- .nv.constant0._Z21mergeSmallCommunitiesPiS_S_ii --------------------------
	.section	.nv.constant0._Z21mergeSmallCommunitiesPiS_S_ii,"a",@progbits
	.sectionflags	@""
	.align	4
.nv.constant0._Z21mergeSmallCommunitiesPiS_S_ii:
	.zero		928


//--------------------- .nv.constant0._Z21computeModularityGainPiS_S_iS_Pfff --------------------------
	.section	.nv.constant0._Z21computeModularityGainPiS_S_iS_Pfff,"a",@progbits
	.sectionflags	@""
	.align	4
.nv.constant0._Z21computeModularityGainPiS_S_iS_Pfff:
	.zero		952


//--------------------- .nv.constant0._Z21initializeCommunitiesPii --------------------------
	.section	.nv.constant0._Z21initializeCommunitiesPii,"a",@progbits
	.sectionflags	@""
	.align	4
.nv.constant0._Z21initializeCommunitiesPii:
	.zero		908


//--------------------- SYMBOLS --------------------------

	.type		.nv.reservedSmem.offset0,@object
	.size		.nv.reservedSmem.offset0,0x4
